// auto-generated by cutlass_sweep.gemm — config: {"arch": "sm_100", "cluster_m": 4, "cluster_n": 2, "dtype": "e5m2", "dtype_b": "e5m2", "layout": "nt", "stages": 0, "tile_k": 64, "tile_m": 128, "tile_n": 256}
#include "cutlass/cutlass.h"
#include "cutlass/gemm/collective/collective_builder.hpp"
#include "cutlass/gemm/device/gemm_universal_adapter.h"
#include "cutlass/gemm/kernel/gemm_universal.hpp"
#include "cutlass/epilogue/collective/collective_builder.hpp"

using ElemA = cutlass::float_e5m2_t;
using ElemB = cutlass::float_e5m2_t;
using ElemCD = cutlass::float_e5m2_t;
using Acc  = float;
using TileShape    = cute::Shape<cute::_128, cute::_256, cute::_64>;
using ClusterShape = cute::Shape<cute::_4, cute::_2, cute::_1>;

using CollectiveEpilogue = typename cutlass::epilogue::collective::CollectiveBuilder<
    cutlass::arch::Sm100, cutlass::arch::OpClassTensorOp,
    TileShape, ClusterShape,
    cutlass::epilogue::collective::EpilogueTileAuto,
    Acc, Acc,
    ElemCD, cutlass::layout::RowMajor, 128 / cutlass::sizeof_bits<ElemCD>::value,
    ElemCD, cutlass::layout::RowMajor, 128 / cutlass::sizeof_bits<ElemCD>::value,
    cutlass::epilogue::collective::EpilogueScheduleAuto
  >::CollectiveOp;

using CollectiveMainloop = typename cutlass::gemm::collective::CollectiveBuilder<
    cutlass::arch::Sm100, cutlass::arch::OpClassTensorOp,
    ElemA, cutlass::layout::RowMajor, 128 / cutlass::sizeof_bits<ElemA>::value,
    ElemB, cutlass::layout::ColumnMajor, 128 / cutlass::sizeof_bits<ElemB>::value,
    Acc,
    TileShape, ClusterShape,
    cutlass::gemm::collective::StageCountAutoCarveout<static_cast<int>(sizeof(typename CollectiveEpilogue::SharedStorage))>,
    cutlass::gemm::collective::KernelScheduleAuto
  >::CollectiveOp;

using GemmKernel = cutlass::gemm::kernel::GemmUniversal<
    cute::Shape<int,int,int,int>,
    CollectiveMainloop,
    CollectiveEpilogue
>;
using Gemm = cutlass::gemm::device::GemmUniversalAdapter<GemmKernel>;

// Force the device kernel symbol into the cubin without needing a host main.
auto* _anchor = &cutlass::device_kernel<GemmKernel>;


// ===== COMPILED SASS (sm_100a) =====

	.target	sm_100a

	.elftype	@"ET_EXEC"


//--------------------- .note.nv.tkinfo           --------------------------
	.section	.note.nv.tkinfo,"",@"SHT_NOTE"
	.sectionflags	@"SHF_NOTE_NV_TKINFO"
	.tkinfo
        /*0018*/ 	.word	0x00000002
        /*0030*/ 	.string	""
        /*0030*/ 	.string	"ptxas"
        /*0030*/ 	.string	"Cuda compilation tools, release 13.0, V13.0.88"
        /*0030*/ 	.string	"Build cuda_13.0.r13.0/compiler.36424714_0"
        /*0030*/ 	.string	"-arch sm_100a -m 64 "



//--------------------- .note.nv.cuinfo           --------------------------
	.section	.note.nv.cuinfo,"",@"SHT_NOTE"
	.sectionflags	@"SHF_NOTE_NV_CUINFO"
        /*0018*/ 	.short	0x0002
        /*001a*/ 	.short	0x0064
        /*001c*/ 	.short	0x0082
	.zero		2


//--------------------- .nv.info                  --------------------------
	.section	.nv.info,"",@"SHT_CUDA_INFO"
	.align	4


	//----- nvinfo : EIATTR_REGCOUNT
	.align		4
        /*0000*/ 	.byte	0x04, 0x2f
        /*0002*/ 	.short	(.L_20 - .L_19)
	.align		4
.L_19:
        /*0004*/ 	.word	index@(_ZN7cutlass13device_kernelINS_4gemm6kernel13GemmUniversalIN4cute5tupleIJiiiiEEENS1_10collective13CollectiveMmaINS1_35MainloopSm100TmaUmmaWarpSpecializedILi16ELi2ELi4ENS5_IJNS4_1CILi4EEENSA_ILi2EEENSA_ILi1EEEEEEEENS5_IJNSA_ILi128EEENSA_ILi256EEENSA_ILi64EEEEEENS_12float_e5m2_tENS5_IJlSD_lEEESK_SL_NS4_8TiledMMAINS4_8MMA_AtomIJNS4_10MMA_TraitsINS4_25SM100_MMA_F8F6F4_2x1SM_SSEJSK_SK_fSG_SH_NS4_17integral_constantINS4_4UMMA5MajorELSS_0EEEST_NSQ_INSR_7ScaleInELSU_0EEESV_EEEEEENS4_6LayoutINS5_IJSD_SD_SD_EEENS5_IJNSA_ILi0EEES10_S10_EEEEENS5_IJNS4_10UnderscoreES13_S13_EEEEENS4_28SM100_TMA_2SM_LOAD_MULTICASTENS4_14ComposedLayoutINS4_7SwizzleILi2ELi4ELi3EEENS4_18smem_ptr_flag_bitsILi8EEENSY_INS5_IJNSA_ILi8EEESI_EEENS5_IJSI_SD_EEEEEEEvNS4_8identityES16_S1G_vS1H_EENS_8epilogue10collective18CollectiveEpilogueINS1J_23Sm100TmaWarpSpecializedILi4ELi2ELi32ELb0ELb0EEEJNS5_IJSI_SH_SI_EEENS5_IJNSY_ISI_SD_EENSY_INS5_IJNSA_ILi32EEESC_EEENS5_IJSD_SG_EEEEEEEESK_SL_SK_SL_NS1J_6fusion15FusionCallbacksIS1N_NS1V_17LinearCombinationISK_fSK_fLNS_15FloatRoundStyleE2EEES1O_S1U_JEEENS4_5SM1004TMEM4LOAD26SM100_TMEM_LOAD_32dp32b32xENS4_13SM90_TMA_LOADENS17_INS18_ILi1ELi4ELi3EEES1B_NSY_INS5_IJS1C_S1Q_EEENS5_IJS1Q_SD_EEEEEEENS4_39AutoVectorizingCopyWithAssumedAlignmentILi128EEENS4_14SM90_TMA_STOREES2A_S2C_S2C_EEEvvEEEEvNT_6ParamsE)
        /*0008*/ 	.word	0x00000075


	//----- nvinfo : EIATTR_FRAME_SIZE
	.align		4
.L_20:
        /*000c*/ 	.byte	0x04, 0x11
        /*000e*/ 	.short	(.L_22 - .L_21)
	.align		4
.L_21:
        /*0010*/ 	.word	index@($__internal_2_$__cuda_sm10x_tcgen05_guardrail_trap_unallocated_columns_being_dealloced)
        /*0014*/ 	.word	0x00000000


	//----- nvinfo : EIATTR_FRAME_SIZE
	.align		4
.L_22:
        /*0018*/ 	.byte	0x04, 0x11
        /*001a*/ 	.short	(.L_24 - .L_23)
	.align		4
.L_23:
        /*001c*/ 	.word	index@($__internal_1_$__cuda_sm10x_tcgen05_guardrail_trap_phase_invalid_during_alloc)
        /*0020*/ 	.word	0x00000000


	//----- nvinfo : EIATTR_FRAME_SIZE
	.align		4
.L_24:
        /*0024*/ 	.byte	0x04, 0x11
        /*0026*/ 	.short	(.L_26 - .L_25)
	.align		4
.L_25:
        /*0028*/ 	.word	index@($__internal_0_$__cuda_sm10x_tcgen05_guardrail_trap_col_being_dealloced_not_returned_by_alloc)
        /*002c*/ 	.word	0x00000000


	//----- nvinfo : EIATTR_FRAME_SIZE
	.align		4
.L_26:
        /*0030*/ 	.byte	0x04, 0x11
        /*0032*/ 	.short	(.L_28 - .L_27)
	.align		4
.L_27:
        /*0034*/ 	.word	index@(_ZN7cutlass13device_kernelINS_4gemm6kernel13GemmUniversalIN4cute5tupleIJiiiiEEENS1_10collective13CollectiveMmaINS1_35MainloopSm100TmaUmmaWarpSpecializedILi16ELi2ELi4ENS5_IJNS4_1CILi4EEENSA_ILi2EEENSA_ILi1EEEEEEEENS5_IJNSA_ILi128EEENSA_ILi256EEENSA_ILi64EEEEEENS_12float_e5m2_tENS5_IJlSD_lEEESK_SL_NS4_8TiledMMAINS4_8MMA_AtomIJNS4_10MMA_TraitsINS4_25SM100_MMA_F8F6F4_2x1SM_SSEJSK_SK_fSG_SH_NS4_17integral_constantINS4_4UMMA5MajorELSS_0EEEST_NSQ_INSR_7ScaleInELSU_0EEESV_EEEEEENS4_6LayoutINS5_IJSD_SD_SD_EEENS5_IJNSA_ILi0EEES10_S10_EEEEENS5_IJNS4_10UnderscoreES13_S13_EEEEENS4_28SM100_TMA_2SM_LOAD_MULTICASTENS4_14ComposedLayoutINS4_7SwizzleILi2ELi4ELi3EEENS4_18smem_ptr_flag_bitsILi8EEENSY_INS5_IJNSA_ILi8EEESI_EEENS5_IJSI_SD_EEEEEEEvNS4_8identityES16_S1G_vS1H_EENS_8epilogue10collective18CollectiveEpilogueINS1J_23Sm100TmaWarpSpecializedILi4ELi2ELi32ELb0ELb0EEEJNS5_IJSI_SH_SI_EEENS5_IJNSY_ISI_SD_EENSY_INS5_IJNSA_ILi32EEESC_EEENS5_IJSD_SG_EEEEEEEESK_SL_SK_SL_NS1J_6fusion15FusionCallbacksIS1N_NS1V_17LinearCombinationISK_fSK_fLNS_15FloatRoundStyleE2EEES1O_S1U_JEEENS4_5SM1004TMEM4LOAD26SM100_TMEM_LOAD_32dp32b32xENS4_13SM90_TMA_LOADENS17_INS18_ILi1ELi4ELi3EEES1B_NSY_INS5_IJS1C_S1Q_EEENS5_IJS1Q_SD_EEEEEEENS4_39AutoVectorizingCopyWithAssumedAlignmentILi128EEENS4_14SM90_TMA_STOREES2A_S2C_S2C_EEEvvEEEEvNT_6ParamsE)
        /*0038*/ 	.word	0x00000000


	//----- nvinfo : EIATTR_MIN_STACK_SIZE
	.align		4
.L_28:
        /*003c*/ 	.byte	0x04, 0x12
        /*003e*/ 	.short	(.L_30 - .L_29)
	.align		4
.L_29:
        /*0040*/ 	.word	index@(_ZN7cutlass13device_kernelINS_4gemm6kernel13GemmUniversalIN4cute5tupleIJiiiiEEENS1_10collective13CollectiveMmaINS1_35MainloopSm100TmaUmmaWarpSpecializedILi16ELi2ELi4ENS5_IJNS4_1CILi4EEENSA_ILi2EEENSA_ILi1EEEEEEEENS5_IJNSA_ILi128EEENSA_ILi256EEENSA_ILi64EEEEEENS_12float_e5m2_tENS5_IJlSD_lEEESK_SL_NS4_8TiledMMAINS4_8MMA_AtomIJNS4_10MMA_TraitsINS4_25SM100_MMA_F8F6F4_2x1SM_SSEJSK_SK_fSG_SH_NS4_17integral_constantINS4_4UMMA5MajorELSS_0EEEST_NSQ_INSR_7ScaleInELSU_0EEESV_EEEEEENS4_6LayoutINS5_IJSD_SD_SD_EEENS5_IJNSA_ILi0EEES10_S10_EEEEENS5_IJNS4_10UnderscoreES13_S13_EEEEENS4_28SM100_TMA_2SM_LOAD_MULTICASTENS4_14ComposedLayoutINS4_7SwizzleILi2ELi4ELi3EEENS4_18smem_ptr_flag_bitsILi8EEENSY_INS5_IJNSA_ILi8EEESI_EEENS5_IJSI_SD_EEEEEEEvNS4_8identityES16_S1G_vS1H_EENS_8epilogue10collective18CollectiveEpilogueINS1J_23Sm100TmaWarpSpecializedILi4ELi2ELi32ELb0ELb0EEEJNS5_IJSI_SH_SI_EEENS5_IJNSY_ISI_SD_EENSY_INS5_IJNSA_ILi32EEESC_EEENS5_IJSD_SG_EEEEEEEESK_SL_SK_SL_NS1J_6fusion15FusionCallbacksIS1N_NS1V_17LinearCombinationISK_fSK_fLNS_15FloatRoundStyleE2EEES1O_S1U_JEEENS4_5SM1004TMEM4LOAD26SM100_TMEM_LOAD_32dp32b32xENS4_13SM90_TMA_LOADENS17_INS18_ILi1ELi4ELi3EEES1B_NSY_INS5_IJS1C_S1Q_EEENS5_IJS1Q_SD_EEEEEEENS4_39AutoVectorizingCopyWithAssumedAlignmentILi128EEENS4_14SM90_TMA_STOREES2A_S2C_S2C_EEEvvEEEEvNT_6ParamsE)
        /*0044*/ 	.word	0x00000000
.L_30:


//--------------------- .nv.compat                --------------------------
	.section	.nv.compat,"",@"SHT_CUDA_COMPAT_INFO"
	.align	4
        /*0000*/ 	.byte	0x02, 0x09, 0x01, 0x00, 0x02, 0x02, 0x02, 0x00, 0x02, 0x05, 0x05, 0x00, 0x03, 0x07, 0x01, 0x01
        /*0010*/ 	.byte	0x02, 0x03, 0x01, 0x00, 0x02, 0x06, 0x01, 0x00, 0x04, 0x0b, 0x08, 0x00, 0x09, 0x00, 0x00, 0x00
        /*0020*/ 	.byte	0x00, 0x00, 0x00, 0x00


//--------------------- .nv.info._ZN7cutlass13device_kernelINS_4gemm6kernel13GemmUniversalIN4cute5tupleIJiiiiEEENS1_10collective13CollectiveMmaINS1_35MainloopSm100TmaUmmaWarpSpecializedILi16ELi2ELi4ENS5_IJNS4_1CILi4EEENSA_ILi2EEENSA_ILi1EEEEEEEENS5_IJNSA_ILi128EEENSA_ILi256EEENSA_ILi64EEEEEENS_12float_e5m2_tENS5_IJlSD_lEEESK_SL_NS4_8TiledMMAINS4_8MMA_AtomIJNS4_10MMA_TraitsINS4_25SM100_MMA_F8F6F4_2x1SM_SSEJSK_SK_fSG_SH_NS4_17integral_constantINS4_4UMMA5MajorELSS_0EEEST_NSQ_INSR_7ScaleInELSU_0EEESV_EEEEEENS4_6LayoutINS5_IJSD_SD_SD_EEENS5_IJNSA_ILi0EEES10_S10_EEEEENS5_IJNS4_10UnderscoreES13_S13_EEEEENS4_28SM100_TMA_2SM_LOAD_MULTICASTENS4_14ComposedLayoutINS4_7SwizzleILi2ELi4ELi3EEENS4_18smem_ptr_flag_bitsILi8EEENSY_INS5_IJNSA_ILi8EEESI_EEENS5_IJSI_SD_EEEEEEEvNS4_8identityES16_S1G_vS1H_EENS_8epilogue10collective18CollectiveEpilogueINS1J_23Sm100TmaWarpSpecializedILi4ELi2ELi32ELb0ELb0EEEJNS5_IJSI_SH_SI_EEENS5_IJNSY_ISI_SD_EENSY_INS5_IJNSA_ILi32EEESC_EEENS5_IJSD_SG_EEEEEEEESK_SL_SK_SL_NS1J_6fusion15FusionCallbacksIS1N_NS1V_17LinearCombinationISK_fSK_fLNS_15FloatRoundStyleE2EEES1O_S1U_JEEENS4_5SM1004TMEM4LOAD26SM100_TMEM_LOAD_32dp32b32xENS4_13SM90_TMA_LOADENS17_INS18_ILi1ELi4ELi3EEES1B_NSY_INS5_IJS1C_S1Q_EEENS5_IJS1Q_SD_EEEEEEENS4_39AutoVectorizingCopyWithAssumedAlignmentILi128EEENS4_14SM90_TMA_STOREES2A_S2C_S2C_EEEvvEEEEvNT_6ParamsE --------------------------
	.section	.nv.info._ZN7cutlass13device_kernelINS_4gemm6kernel13GemmUniversalIN4cute5tupleIJiiiiEEENS1_10collective13CollectiveMmaINS1_35MainloopSm100TmaUmmaWarpSpecializedILi16ELi2ELi4ENS5_IJNS4_1CILi4EEENSA_ILi2EEENSA_ILi1EEEEEEEENS5_IJNSA_ILi128EEENSA_ILi256EEENSA_ILi64EEEEEENS_12float_e5m2_tENS5_IJlSD_lEEESK_SL_NS4_8TiledMMAINS4_8MMA_AtomIJNS4_10MMA_TraitsINS4_25SM100_MMA_F8F6F4_2x1SM_SSEJSK_SK_fSG_SH_NS4_17integral_constantINS4_4UMMA5MajorELSS_0EEEST_NSQ_INSR_7ScaleInELSU_0EEESV_EEEEEENS4_6LayoutINS5_IJSD_SD_SD_EEENS5_IJNSA_ILi0EEES10_S10_EEEEENS5_IJNS4_10UnderscoreES13_S13_EEEEENS4_28SM100_TMA_2SM_LOAD_MULTICASTENS4_14ComposedLayoutINS4_7SwizzleILi2ELi4ELi3EEENS4_18smem_ptr_flag_bitsILi8EEENSY_INS5_IJNSA_ILi8EEESI_EEENS5_IJSI_SD_EEEEEEEvNS4_8identityES16_S1G_vS1H_EENS_8epilogue10collective18CollectiveEpilogueINS1J_23Sm100TmaWarpSpecializedILi4ELi2ELi32ELb0ELb0EEEJNS5_IJSI_SH_SI_EEENS5_IJNSY_ISI_SD_EENSY_INS5_IJNSA_ILi32EEESC_EEENS5_IJSD_SG_EEEEEEEESK_SL_SK_SL_NS1J_6fusion15FusionCallbacksIS1N_NS1V_17LinearCombinationISK_fSK_fLNS_15FloatRoundStyleE2EEES1O_S1U_JEEENS4_5SM1004TMEM4LOAD26SM100_TMEM_LOAD_32dp32b32xENS4_13SM90_TMA_LOADENS17_INS18_ILi1ELi4ELi3EEES1B_NSY_INS5_IJS1C_S1Q_EEENS5_IJS1Q_SD_EEEEEEENS4_39AutoVectorizingCopyWithAssumedAlignmentILi128EEENS4_14SM90_TMA_STOREES2A_S2C_S2C_EEEvvEEEEvNT_6ParamsE,"",@"SHT_CUDA_INFO"
	.sectionflags	@""
	.align	4


	//----- nvinfo : EIATTR_CUDA_API_VERSION
	.align		4
        /*0000*/ 	.byte	0x04, 0x37
        /*0002*/ 	.short	(.L_32 - .L_31)
.L_31:
        /*0004*/ 	.word	0x00000082


	//----- nvinfo : EIATTR_KPARAM_INFO
	.align		4
.L_32:
        /*0008*/ 	.byte	0x04, 0x17
        /*000a*/ 	.short	(.L_34 - .L_33)
.L_33:
        /*000c*/ 	.word	0x00000000
        /*0010*/ 	.short	0x0000
        /*0012*/ 	.short	0x0000
        /*0014*/ 	.byte	0x00, 0xf0, 0x01, 0x20


	//----- nvinfo : EIATTR_AT_ENTRY_FRAGMENTS
	.align		4
.L_34:
        /*0018*/ 	.byte	0x04, 0x4f
        /*001a*/ 	.short	(.L_36 - .L_35)


	//   ....[0]....
.L_35:
        /*001c*/ 	.word	0x00000007


	//----- nvinfo : EIATTR_RESERVED_SMEM_USED
	.align		4
.L_36:
        /*0020*/ 	.byte	0x01, 0x41
	.zero		2


	//----- nvinfo : EIATTR_SPARSE_MMA_MASK
	.align		4
        /*0024*/ 	.byte	0x03, 0x50
        /*0026*/ 	.short	0x0000


	//----- nvinfo : EIATTR_TCGEN05_2CTA_USED
	.align		4
        /*0028*/ 	.byte	0x01, 0x52
	.zero		2


	//----- nvinfo : EIATTR_MAXREG_COUNT
	.align		4
        /*002c*/ 	.byte	0x03, 0x1b
        /*002e*/ 	.short	0x00ff


	//----- nvinfo : EIATTR_NUM_BARRIERS
	.align		4
        /*0030*/ 	.byte	0x02, 0x4c
        /*0032*/ 	.byte	0x07
	.zero		1


	//----- nvinfo : EIATTR_EXTERNS
	.align		4
        /*0034*/ 	.byte	0x04, 0x0f
        /*0036*/ 	.short	(.L_38 - .L_37)


	//   ....[0]....
	.align		4
.L_37:
        /*0038*/ 	.word	index@(__assertfail)


	//----- nvinfo : EIATTR_MERCURY_ISA_VERSION
	.align		4
.L_38:
        /*003c*/ 	.byte	0x03, 0x5f
        /*003e*/ 	.short	0x0101


	//----- nvinfo : EIATTR_INT_WARP_WIDE_INSTR_OFFSETS
	.align		4
        /*0040*/ 	.byte	0x04, 0x31
        /*0042*/ 	.short	(.L_40 - .L_39)


	//   ....[0]....
.L_39:
        /*0044*/ 	.word	0x00000f10


	//   ....[1]....
        /*0048*/ 	.word	0x00000fb0


	//   ....[2]....
        /*004c*/ 	.word	0x00004ba0


	//   ....[3]....
        /*0050*/ 	.word	0x00004bc0


	//   ....[4]....
        /*0054*/ 	.word	0x00004bf0


	//   ....[5]....
        /*0058*/ 	.word	0x00005760


	//   ....[6]....
        /*005c*/ 	.word	0x00005800


	//   ....[7]....
        /*0060*/ 	.word	0x000058b0


	//   ....[8]....
        /*0064*/ 	.word	0x00005920


	//   ....[9]....
        /*0068*/ 	.word	0x000059e0


	//   ....[10]....
        /*006c*/ 	.word	0x00005a80


	//   ....[11]....
        /*0070*/ 	.word	0x00005af0


	//   ....[12]....
        /*0074*/ 	.word	0x00005bb0


	//   ....[13]....
        /*0078*/ 	.word	0x00005c50


	//   ....[14]....
        /*007c*/ 	.word	0x00005cf0


	//   ....[15]....
        /*0080*/ 	.word	0x00005de0


	//   ....[16]....
        /*0084*/ 	.word	0x00005eb0


	//----- nvinfo : EIATTR_COOP_GROUP_MASK_REGIDS
	.align		4
.L_40:
        /*0088*/ 	.byte	0x04, 0x29
        /*008a*/ 	.short	(.L_42 - .L_41)


	//   ....[0]....
.L_41:
        /*008c*/ 	.word	0xffffffff


	//   ....[1]....
        /*0090*/ 	.word	0xffffffff


	//   ....[2]....
        /*0094*/ 	.word	0xffffffff


	//   ....[3]....
        /*0098*/ 	.word	0xffffffff


	//   ....[4]....
        /*009c*/ 	.word	0xffffffff


	//   ....[5]....
        /*00a0*/ 	.word	0xffffffff


	//   ....[6]....
        /*00a4*/ 	.word	0xffffffff


	//   ....[7]....
        /*00a8*/ 	.word	0xffffffff


	//   ....[8]....
        /*00ac*/ 	.word	0xffffffff


	//   ....[9]....
        /*00b0*/ 	.word	0xffffffff


	//   ....[10]....
        /*00b4*/ 	.word	0xffffffff


	//   ....[11]....
        /*00b8*/ 	.word	0xffffffff


	//   ....[12]....
        /*00bc*/ 	.word	0xffffffff


	//   ....[13]....
        /*00c0*/ 	.word	0xffffffff


	//----- nvinfo : EIATTR_COOP_GROUP_INSTR_OFFSETS
	.align		4
.L_42:
        /*00c4*/ 	.byte	0x04, 0x28
        /*00c6*/ 	.short	(.L_44 - .L_43)


	//   ....[0]....
.L_43:
        /*00c8*/ 	.word	0x000000b0


	//   ....[1]....
        /*00cc*/ 	.word	0x00000510


	//   ....[2]....
        /*00d0*/ 	.word	0x00000880


	//   ....[3]....
        /*00d4*/ 	.word	0x00000a10


	//   ....[4]....
        /*00d8*/ 	.word	0x00000b00


	//   ....[5]....
        /*00dc*/ 	.word	0x00000c60


	//   ....[6]....
        /*00e0*/ 	.word	0x00000df0


	//   ....[7]....
        /*00e4*/ 	.word	0x00001030


	//   ....[8]....
        /*00e8*/ 	.word	0x00002500


	//   ....[9]....
        /*00ec*/ 	.word	0x00003a60


	//   ....[10]....
        /*00f0*/ 	.word	0x00003f30


	//   ....[11]....
        /*00f4*/ 	.word	0x00003f60


	//   ....[12]....
        /*00f8*/ 	.word	0x00004aa0


	//   ....[13]....
        /*00fc*/ 	.word	0x00004cb0


	//----- nvinfo : EIATTR_VRC_CTA_INIT_COUNT
	.align		4
.L_44:
        /*0100*/ 	.byte	0x02, 0x4a
        /*0102*/ 	.byte	0x80
	.zero		1


	//----- nvinfo : EIATTR_SYSCALL_OFFSETS
	.align		4
        /*0104*/ 	.byte	0x04, 0x46
        /*0106*/ 	.short	(.L_46 - .L_45)


	//   ....[0]....
.L_45:
        /*0108*/ 	.word	0x00006a20


	//   ....[1]....
        /*010c*/ 	.word	0x00006b60


	//   ....[2]....
        /*0110*/ 	.word	0x00007340


	//   ....[3]....
        /*0114*/ 	.word	0x00008120


	//   ....[4]....
        /*0118*/ 	.word	0x00008eb0


	//   ....[5]....
        /*011c*/ 	.word	0x00009c60


	//----- nvinfo : EIATTR_MBARRIER_INSTR_OFFSETS
	.align		4
.L_46:
        /*0120*/ 	.byte	0x04, 0x39
        /*0122*/ 	.short	(.L_48 - .L_47)


	//   ....[0]....
.L_47:
        /*0124*/ 	.word	0x00000660
        /*0128*/ 	.word	0x000000ff
        /*012c*/ 	.word	0x00000000
        /*0130*/ 	.short	0x0100
        /*0132*/ 	.byte	0x04
	.zero		1


	//   ....[1]....
        /*0134*/ 	.word	0x00000670
        /*0138*/ 	.word	0x000000ff
        /*013c*/ 	.word	0x00000080
        /*0140*/ 	.short	0x0100
        /*0142*/ 	.byte	0x04
	.zero		1


	//   ....[2]....
        /*0144*/ 	.word	0x00000680
        /*0148*/ 	.word	0x000000ff
        /*014c*/ 	.word	0x00000008
        /*0150*/ 	.short	0x0100
        /*0152*/ 	.byte	0x04
	.zero		1


	//   ....[3]....
        /*0154*/ 	.word	0x00000690
        /*0158*/ 	.word	0x000000ff
        /*015c*/ 	.word	0x00000088
        /*0160*/ 	.short	0x0100
        /*0162*/ 	.byte	0x04
	.zero		1


	//   ....[4]....
        /*0164*/ 	.word	0x000006a0
        /*0168*/ 	.word	0x000000ff
        /*016c*/ 	.word	0x00000010
        /*0170*/ 	.short	0x0100
        /*0172*/ 	.byte	0x04
	.zero		1


	//   ....[5]....
        /*0174*/ 	.word	0x000006b0
        /*0178*/ 	.word	0x000000ff
        /*017c*/ 	.word	0x00000090
        /*0180*/ 	.short	0x0100
        /*0182*/ 	.byte	0x04
	.zero		1


	//   ....[6]....
        /*0184*/ 	.word	0x000006c0
        /*0188*/ 	.word	0x000000ff
        /*018c*/ 	.word	0x00000018
        /*0190*/ 	.short	0x0100
        /*0192*/ 	.byte	0x04
	.zero		1


	//   ....[7]....
        /*0194*/ 	.word	0x000006d0
        /*0198*/ 	.word	0x000000ff
        /*019c*/ 	.word	0x00000098
        /*01a0*/ 	.short	0x0100
        /*01a2*/ 	.byte	0x04
	.zero		1


	//   ....[8]....
        /*01a4*/ 	.word	0x000006e0
        /*01a8*/ 	.word	0x000000ff
        /*01ac*/ 	.word	0x00000020
        /*01b0*/ 	.short	0x0100
        /*01b2*/ 	.byte	0x04
	.zero		1


	//   ....[9]....
        /*01b4*/ 	.word	0x000006f0
        /*01b8*/ 	.word	0x000000ff
        /*01bc*/ 	.word	0x000000a0
        /*01c0*/ 	.short	0x0100
        /*01c2*/ 	.byte	0x04
	.zero		1


	//   ....[10]....
        /*01c4*/ 	.word	0x00000700
        /*01c8*/ 	.word	0x000000ff
        /*01cc*/ 	.word	0x00000028
        /*01d0*/ 	.short	0x0100
        /*01d2*/ 	.byte	0x04
	.zero		1


	//   ....[11]....
        /*01d4*/ 	.word	0x00000710
        /*01d8*/ 	.word	0x000000ff
        /*01dc*/ 	.word	0x000000a8
        /*01e0*/ 	.short	0x0100
        /*01e2*/ 	.byte	0x04
	.zero		1


	//   ....[12]....
        /*01e4*/ 	.word	0x00000720
        /*01e8*/ 	.word	0x000000ff
        /*01ec*/ 	.word	0x00000030
        /*01f0*/ 	.short	0x0100
        /*01f2*/ 	.byte	0x04
	.zero		1


	//   ....[13]....
        /*01f4*/ 	.word	0x00000730
        /*01f8*/ 	.word	0x000000ff
        /*01fc*/ 	.word	0x000000b0
        /*0200*/ 	.short	0x0100
        /*0202*/ 	.byte	0x04
	.zero		1


	//   ....[14]....
        /*0204*/ 	.word	0x00000740
        /*0208*/ 	.word	0x000000ff
        /*020c*/ 	.word	0x00000038
        /*0210*/ 	.short	0x0100
        /*0212*/ 	.byte	0x04
	.zero		1


	//   ....[15]....
        /*0214*/ 	.word	0x00000750
        /*0218*/ 	.word	0x000000ff
        /*021c*/ 	.word	0x000000b8
        /*0220*/ 	.short	0x0100
        /*0222*/ 	.byte	0x04
	.zero		1


	//   ....[16]....
        /*0224*/ 	.word	0x00000760
        /*0228*/ 	.word	0x000000ff
        /*022c*/ 	.word	0x00000040
        /*0230*/ 	.short	0x0100
        /*0232*/ 	.byte	0x04
	.zero		1


	//   ....[17]....
        /*0234*/ 	.word	0x00000770
        /*0238*/ 	.word	0x000000ff
        /*023c*/ 	.word	0x000000c0
        /*0240*/ 	.short	0x0100
        /*0242*/ 	.byte	0x04
	.zero		1


	//   ....[18]....
        /*0244*/ 	.word	0x00000780
        /*0248*/ 	.word	0x000000ff
        /*024c*/ 	.word	0x00000048
        /*0250*/ 	.short	0x0100
        /*0252*/ 	.byte	0x04
	.zero		1


	//   ....[19]....
        /*0254*/ 	.word	0x00000790
        /*0258*/ 	.word	0x000000ff
        /*025c*/ 	.word	0x000000c8
        /*0260*/ 	.short	0x0100
        /*0262*/ 	.byte	0x04
	.zero		1


	//   ....[20]....
        /*0264*/ 	.word	0x000007a0
        /*0268*/ 	.word	0x000000ff
        /*026c*/ 	.word	0x00000050
        /*0270*/ 	.short	0x0100
        /*0272*/ 	.byte	0x04
	.zero		1


	//   ....[21]....
        /*0274*/ 	.word	0x000007b0
        /*0278*/ 	.word	0x000000ff
        /*027c*/ 	.word	0x000000d0
        /*0280*/ 	.short	0x0100
        /*0282*/ 	.byte	0x04
	.zero		1


	//   ....[22]....
        /*0284*/ 	.word	0x000007c0
        /*0288*/ 	.word	0x000000ff
        /*028c*/ 	.word	0x00000058
        /*0290*/ 	.short	0x0100
        /*0292*/ 	.byte	0x04
	.zero		1


	//   ....[23]....
        /*0294*/ 	.word	0x000007d0
        /*0298*/ 	.word	0x000000ff
        /*029c*/ 	.word	0x000000d8
        /*02a0*/ 	.short	0x0100
        /*02a2*/ 	.byte	0x04
	.zero		1


	//   ....[24]....
        /*02a4*/ 	.word	0x000007e0
        /*02a8*/ 	.word	0x000000ff
        /*02ac*/ 	.word	0x00000060
        /*02b0*/ 	.short	0x0100
        /*02b2*/ 	.byte	0x04
	.zero		1


	//   ....[25]....
        /*02b4*/ 	.word	0x000007f0
        /*02b8*/ 	.word	0x000000ff
        /*02bc*/ 	.word	0x000000e0
        /*02c0*/ 	.short	0x0100
        /*02c2*/ 	.byte	0x04
	.zero		1


	//   ....[26]....
        /*02c4*/ 	.word	0x00000800
        /*02c8*/ 	.word	0x000000ff
        /*02cc*/ 	.word	0x00000068
        /*02d0*/ 	.short	0x0100
        /*02d2*/ 	.byte	0x04
	.zero		1


	//   ....[27]....
        /*02d4*/ 	.word	0x00000810
        /*02d8*/ 	.word	0x000000ff
        /*02dc*/ 	.word	0x000000e8
        /*02e0*/ 	.short	0x0100
        /*02e2*/ 	.byte	0x04
	.zero		1


	//   ....[28]....
        /*02e4*/ 	.word	0x00000820
        /*02e8*/ 	.word	0x000000ff
        /*02ec*/ 	.word	0x00000070
        /*02f0*/ 	.short	0x0100
        /*02f2*/ 	.byte	0x04
	.zero		1


	//   ....[29]....
        /*02f4*/ 	.word	0x00000830
        /*02f8*/ 	.word	0x000000ff
        /*02fc*/ 	.word	0x000000f0
        /*0300*/ 	.short	0x0100
        /*0302*/ 	.byte	0x04
	.zero		1


	//   ....[30]....
        /*0304*/ 	.word	0x00000840
        /*0308*/ 	.word	0x000000ff
        /*030c*/ 	.word	0x00000078
        /*0310*/ 	.short	0x0100
        /*0312*/ 	.byte	0x04
	.zero		1


	//   ....[31]....
        /*0314*/ 	.word	0x00000850
        /*0318*/ 	.word	0x000000ff
        /*031c*/ 	.word	0x000000f8
        /*0320*/ 	.short	0x0100
        /*0322*/ 	.byte	0x04
	.zero		1


	//   ....[32]....
        /*0324*/ 	.word	0x00000980
        /*0328*/ 	.word	0x000000ff
        /*032c*/ 	.word	0x00000100
        /*0330*/ 	.short	0x0100
        /*0332*/ 	.byte	0x04
	.zero		1


	//   ....[33]....
        /*0334*/ 	.word	0x00000990
        /*0338*/ 	.word	0x000000ff
        /*033c*/ 	.word	0x00000120
        /*0340*/ 	.short	0x0100
        /*0342*/ 	.byte	0x04
	.zero		1


	//   ....[34]....
        /*0344*/ 	.word	0x000009a0
        /*0348*/ 	.word	0x000000ff
        /*034c*/ 	.word	0x00000108
        /*0350*/ 	.short	0x0100
        /*0352*/ 	.byte	0x04
	.zero		1


	//   ....[35]....
        /*0354*/ 	.word	0x000009b0
        /*0358*/ 	.word	0x000000ff
        /*035c*/ 	.word	0x00000128
        /*0360*/ 	.short	0x0100
        /*0362*/ 	.byte	0x04
	.zero		1


	//   ....[36]....
        /*0364*/ 	.word	0x000009c0
        /*0368*/ 	.word	0x000000ff
        /*036c*/ 	.word	0x00000110
        /*0370*/ 	.short	0x0100
        /*0372*/ 	.byte	0x04
	.zero		1


	//   ....[37]....
        /*0374*/ 	.word	0x000009d0
        /*0378*/ 	.word	0x000000ff
        /*037c*/ 	.word	0x00000130
        /*0380*/ 	.short	0x0100
        /*0382*/ 	.byte	0x04
	.zero		1


	//   ....[38]....
        /*0384*/ 	.word	0x000009e0
        /*0388*/ 	.word	0x000000ff
        /*038c*/ 	.word	0x00000118
        /*0390*/ 	.short	0x0100
        /*0392*/ 	.byte	0x04
	.zero		1


	//   ....[39]....
        /*0394*/ 	.word	0x000009f0
        /*0398*/ 	.word	0x000000ff
        /*039c*/ 	.word	0x00000138
        /*03a0*/ 	.short	0x0100
        /*03a2*/ 	.byte	0x04
	.zero		1


	//   ....[40]....
        /*03a4*/ 	.word	0x00000ad0
        /*03a8*/ 	.word	0x000000ff
        /*03ac*/ 	.word	0x00000140
        /*03b0*/ 	.short	0x0100
        /*03b2*/ 	.byte	0x06
	.zero		1


	//   ....[41]....
        /*03b4*/ 	.word	0x00000ae0
        /*03b8*/ 	.word	0x000000ff
        /*03bc*/ 	.word	0x00000148
        /*03c0*/ 	.short	0x0100
        /*03c2*/ 	.byte	0x06
	.zero		1


	//   ....[42]....
        /*03c4*/ 	.word	0x00000c10
        /*03c8*/ 	.word	0x000000ff
        /*03cc*/ 	.word	0x00000150
        /*03d0*/ 	.short	0x0100
        /*03d2*/ 	.byte	0x06
	.zero		1


	//   ....[43]....
        /*03d4*/ 	.word	0x00000c20
        /*03d8*/ 	.word	0x000000ff
        /*03dc*/ 	.word	0x00000160
        /*03e0*/ 	.short	0x0100
        /*03e2*/ 	.byte	0x06
	.zero		1


	//   ....[44]....
        /*03e4*/ 	.word	0x00000c30
        /*03e8*/ 	.word	0x000000ff
        /*03ec*/ 	.word	0x00000158
        /*03f0*/ 	.short	0x0100
        /*03f2*/ 	.byte	0x06
	.zero		1


	//   ....[45]....
        /*03f4*/ 	.word	0x00000c40
        /*03f8*/ 	.word	0x000000ff
        /*03fc*/ 	.word	0x00000168
        /*0400*/ 	.short	0x0100
        /*0402*/ 	.byte	0x06
	.zero		1


	//   ....[46]....
        /*0404*/ 	.word	0x00000d60
        /*0408*/ 	.word	0x000000ff
        /*040c*/ 	.word	0x00000170
        /*0410*/ 	.short	0x0100
        /*0412*/ 	.byte	0x04
	.zero		1


	//   ....[47]....
        /*0414*/ 	.word	0x00000d70
        /*0418*/ 	.word	0x000000ff
        /*041c*/ 	.word	0x00000190
        /*0420*/ 	.short	0x0100
        /*0422*/ 	.byte	0x04
	.zero		1


	//   ....[48]....
        /*0424*/ 	.word	0x00000d80
        /*0428*/ 	.word	0x000000ff
        /*042c*/ 	.word	0x00000178
        /*0430*/ 	.short	0x0100
        /*0432*/ 	.byte	0x04
	.zero		1


	//   ....[49]....
        /*0434*/ 	.word	0x00000d90
        /*0438*/ 	.word	0x000000ff
        /*043c*/ 	.word	0x00000198
        /*0440*/ 	.short	0x0100
        /*0442*/ 	.byte	0x04
	.zero		1


	//   ....[50]....
        /*0444*/ 	.word	0x00000da0
        /*0448*/ 	.word	0x000000ff
        /*044c*/ 	.word	0x00000180
        /*0450*/ 	.short	0x0100
        /*0452*/ 	.byte	0x04
	.zero		1


	//   ....[51]....
        /*0454*/ 	.word	0x00000db0
        /*0458*/ 	.word	0x000000ff
        /*045c*/ 	.word	0x000001a0
        /*0460*/ 	.short	0x0100
        /*0462*/ 	.byte	0x04
	.zero		1


	//   ....[52]....
        /*0464*/ 	.word	0x00000dc0
        /*0468*/ 	.word	0x000000ff
        /*046c*/ 	.word	0x00000188
        /*0470*/ 	.short	0x0100
        /*0472*/ 	.byte	0x04
	.zero		1


	//   ....[53]....
        /*0474*/ 	.word	0x00000dd0
        /*0478*/ 	.word	0x000000ff
        /*047c*/ 	.word	0x000001a8
        /*0480*/ 	.short	0x0100
        /*0482*/ 	.byte	0x04
	.zero		1


	//   ....[54]....
        /*0484*/ 	.word	0x00000ec0
        /*0488*/ 	.word	0x000000ff
        /*048c*/ 	.word	0x000001b0
        /*0490*/ 	.short	0x0100
        /*0492*/ 	.byte	0x04
	.zero		1


	//   ....[55]....
        /*0494*/ 	.word	0x00000ed0
        /*0498*/ 	.word	0x000000ff
        /*049c*/ 	.word	0x000001c0
        /*04a0*/ 	.short	0x0100
        /*04a2*/ 	.byte	0x04
	.zero		1


	//   ....[56]....
        /*04a4*/ 	.word	0x00000ee0
        /*04a8*/ 	.word	0x000000ff
        /*04ac*/ 	.word	0x000001b8
        /*04b0*/ 	.short	0x0100
        /*04b2*/ 	.byte	0x04
	.zero		1


	//   ....[57]....
        /*04b4*/ 	.word	0x00000ef0
        /*04b8*/ 	.word	0x000000ff
        /*04bc*/ 	.word	0x000001c8
        /*04c0*/ 	.short	0x0100
        /*04c2*/ 	.byte	0x04
	.zero		1


	//   ....[58]....
        /*04c4*/ 	.word	0x00000ff0
        /*04c8*/ 	.word	0x000000ff
        /*04cc*/ 	.word	0x000001d0
        /*04d0*/ 	.short	0x0100
        /*04d2*/ 	.byte	0x06
	.zero		1


	//   ....[59]....
        /*04d4*/ 	.word	0x00001d40
        /*04d8*/ 	.word	0x00000000
        /*04dc*/ 	.word	0x000001c0
        /*04e0*/ 	.short	0x010a
        /*04e2*/ 	.byte	0xff
	.zero		1


	//   ....[60]....
        /*04e4*/ 	.word	0x00001d60
        /*04e8*/ 	.word	0x00000000
        /*04ec*/ 	.word	0x000001b0
        /*04f0*/ 	.short	0x0101
        /*04f2*/ 	.byte	0xff
	.zero		1


	//   ....[61]....
        /*04f4*/ 	.word	0x00001e10
        /*04f8*/ 	.word	0x000000ff
        /*04fc*/ 	.word	0x00000080
        /*0500*/ 	.short	0x010a
        /*0502*/ 	.byte	0x04
	.zero		1


	//   ....[62]....
        /*0504*/ 	.word	0x00001ee0
        /*0508*/ 	.word	0x000000ff
        /*050c*/ 	.word	0x00000080
        /*0510*/ 	.short	0x010a
        /*0512*/ 	.byte	0x21
	.zero		1


	//   ....[63]....
        /*0514*/ 	.word	0x00002090
        /*0518*/ 	.word	0x000000ff
        /*051c*/ 	.word	0x00000080
        /*0520*/ 	.short	0x010a
        /*0522*/ 	.byte	0x05
	.zero		1


	//   ....[64]....
        /*0524*/ 	.word	0x000021b0
        /*0528*/ 	.word	0x000000ff
        /*052c*/ 	.word	0x00000148
        /*0530*/ 	.short	0x0101
        /*0532*/ 	.byte	0x0d
	.zero		1


	//   ....[65]....
        /*0534*/ 	.word	0x000021d0
        /*0538*/ 	.word	0x000000ff
        /*053c*/ 	.word	0x00000080
        /*0540*/ 	.short	0x010a
        /*0542*/ 	.byte	0x04
	.zero		1


	//   ....[66]....
        /*0544*/ 	.word	0x00002250
        /*0548*/ 	.word	0x000000ff
        /*054c*/ 	.word	0x00000080
        /*0550*/ 	.short	0x010a
        /*0552*/ 	.byte	0x11
	.zero		1


	//   ....[67]....
        /*0554*/ 	.word	0x000023e0
        /*0558*/ 	.word	0x000000ff
        /*055c*/ 	.word	0x00000080
        /*0560*/ 	.short	0x010a
        /*0562*/ 	.byte	0x05
	.zero		1


	//   ....[68]....
        /*0564*/ 	.word	0x00002530
        /*0568*/ 	.word	0x00000003
        /*056c*/ 	.word	0x00000150
        /*0570*/ 	.short	0x010a
        /*0572*/ 	.byte	0xff
	.zero		1


	//   ....[69]....
        /*0574*/ 	.word	0x00002680
        /*0578*/ 	.word	0x00000000
        /*057c*/ 	.word	0x00000000
        /*0580*/ 	.short	0x0101
        /*0582*/ 	.byte	0xff
	.zero		1


	//   ....[70]....
        /*0584*/ 	.word	0x00002c20
        /*0588*/ 	.word	0x000000ff
        /*058c*/ 	.word	0x00000000
        /*0590*/ 	.short	0x010a
        /*0592*/ 	.byte	0x04
	.zero		1


	//   ....[71]....
        /*0594*/ 	.word	0x00002cb0
        /*0598*/ 	.word	0x000000ff
        /*059c*/ 	.word	0x00000000
        /*05a0*/ 	.short	0x010a
        /*05a2*/ 	.byte	0x05
	.zero		1


	//   ....[72]....
        /*05a4*/ 	.word	0x00002d40
        /*05a8*/ 	.word	0x000000ff
        /*05ac*/ 	.word	0x00000000
        /*05b0*/ 	.short	0x010a
        /*05b2*/ 	.byte	0x05
	.zero		1


	//   ....[73]....
        /*05b4*/ 	.word	0x00002dd0
        /*05b8*/ 	.word	0x000000ff
        /*05bc*/ 	.word	0x00000000
        /*05c0*/ 	.short	0x010a
        /*05c2*/ 	.byte	0x05
	.zero		1


	//   ....[74]....
        /*05c4*/ 	.word	0x00002e60
        /*05c8*/ 	.word	0x000000ff
        /*05cc*/ 	.word	0x00000000
        /*05d0*/ 	.short	0x010a
        /*05d2*/ 	.byte	0x05
	.zero		1


	//   ....[75]....
        /*05d4*/ 	.word	0x00002ef0
        /*05d8*/ 	.word	0x000000ff
        /*05dc*/ 	.word	0x00000000
        /*05e0*/ 	.short	0x010a
        /*05e2*/ 	.byte	0x05
	.zero		1


	//   ....[76]....
        /*05e4*/ 	.word	0x00002f80
        /*05e8*/ 	.word	0x000000ff
        /*05ec*/ 	.word	0x00000000
        /*05f0*/ 	.short	0x010a
        /*05f2*/ 	.byte	0x05
	.zero		1


	//   ....[77]....
        /*05f4*/ 	.word	0x00003010
        /*05f8*/ 	.word	0x000000ff
        /*05fc*/ 	.word	0x00000000
        /*0600*/ 	.short	0x010a
        /*0602*/ 	.byte	0x05
	.zero		1


	//   ....[78]....
        /*0604*/ 	.word	0x000030a0
        /*0608*/ 	.word	0x000000ff
        /*060c*/ 	.word	0x00000000
        /*0610*/ 	.short	0x010a
        /*0612*/ 	.byte	0x05
	.zero		1


	//   ....[79]....
        /*0614*/ 	.word	0x00003130
        /*0618*/ 	.word	0x000000ff
        /*061c*/ 	.word	0x00000000
        /*0620*/ 	.short	0x010a
        /*0622*/ 	.byte	0x05
	.zero		1


	//   ....[80]....
        /*0624*/ 	.word	0x000031c0
        /*0628*/ 	.word	0x000000ff
        /*062c*/ 	.word	0x00000000
        /*0630*/ 	.short	0x010a
        /*0632*/ 	.byte	0x05
	.zero		1


	//   ....[81]....
        /*0634*/ 	.word	0x00003250
        /*0638*/ 	.word	0x000000ff
        /*063c*/ 	.word	0x00000000
        /*0640*/ 	.short	0x010a
        /*0642*/ 	.byte	0x05
	.zero		1


	//   ....[82]....
        /*0644*/ 	.word	0x000032e0
        /*0648*/ 	.word	0x000000ff
        /*064c*/ 	.word	0x00000000
        /*0650*/ 	.short	0x010a
        /*0652*/ 	.byte	0x05
	.zero		1


	//   ....[83]....
        /*0654*/ 	.word	0x00003370
        /*0658*/ 	.word	0x000000ff
        /*065c*/ 	.word	0x00000000
        /*0660*/ 	.short	0x010a
        /*0662*/ 	.byte	0x05
	.zero		1


	//   ....[84]....
        /*0664*/ 	.word	0x00003400
        /*0668*/ 	.word	0x000000ff
        /*066c*/ 	.word	0x00000000
        /*0670*/ 	.short	0x010a
        /*0672*/ 	.byte	0x05
	.zero		1


	//   ....[85]....
        /*0674*/ 	.word	0x000034a0
        /*0678*/ 	.word	0x00000000
        /*067c*/ 	.word	0x00000000
        /*0680*/ 	.short	0x010a
        /*0682*/ 	.byte	0xff
	.zero		1


	//   ....[86]....
        /*0684*/ 	.word	0x000035c0
        /*0688*/ 	.word	0x00000002
        /*068c*/ 	.word	0x000001b0
        /*0690*/ 	.short	0x010a
        /*0692*/ 	.byte	0xff
	.zero		1


	//   ....[87]....
        /*0694*/ 	.word	0x00003620
        /*0698*/ 	.word	0x00000004
        /*069c*/ 	.word	0x00000000
        /*06a0*/ 	.short	0x0101
        /*06a2*/ 	.byte	0xff
	.zero		1


	//   ....[88]....
        /*06a4*/ 	.word	0x00003640
        /*06a8*/ 	.word	0x000000ff
        /*06ac*/ 	.word	0x00000160
        /*06b0*/ 	.short	0x010a
        /*06b2*/ 	.byte	0x04
	.zero		1


	//   ....[89]....
        /*06b4*/ 	.word	0x00003760
        /*06b8*/ 	.word	0x00000002
        /*06bc*/ 	.word	0x00000150
        /*06c0*/ 	.short	0x010a
        /*06c2*/ 	.byte	0xff
	.zero		1


	//   ....[90]....
        /*06c4*/ 	.word	0x00003870
        /*06c8*/ 	.word	0x00000002
        /*06cc*/ 	.word	0x00000000
        /*06d0*/ 	.short	0x0101
        /*06d2*/ 	.byte	0xff
	.zero		1


	//   ....[91]....
        /*06d4*/ 	.word	0x00003900
        /*06d8*/ 	.word	0x000000ff
        /*06dc*/ 	.word	0x00000160
        /*06e0*/ 	.short	0x0106
        /*06e2*/ 	.byte	0x04
	.zero		1


	//   ....[92]....
        /*06e4*/ 	.word	0x00003920
        /*06e8*/ 	.word	0x000000ff
        /*06ec*/ 	.word	0x00000160
        /*06f0*/ 	.short	0x010a
        /*06f2*/ 	.byte	0x04
	.zero		1


	//   ....[93]....
        /*06f4*/ 	.word	0x000039b0
        /*06f8*/ 	.word	0x000000ff
        /*06fc*/ 	.word	0x00000160
        /*0700*/ 	.short	0x0106
        /*0702*/ 	.byte	0x07
	.zero		1


	//   ....[94]....
        /*0704*/ 	.word	0x000039f0
        /*0708*/ 	.word	0x00000000
        /*070c*/ 	.word	0x00000160
        /*0710*/ 	.short	0x010a
        /*0712*/ 	.byte	0xff
	.zero		1


	//   ....[95]....
        /*0714*/ 	.word	0x00003c30
        /*0718*/ 	.word	0x000000ff
        /*071c*/ 	.word	0x00000008
        /*0720*/ 	.short	0x010a
        /*0722*/ 	.byte	0x05
	.zero		1


	//   ....[96]....
        /*0724*/ 	.word	0x00003c50
        /*0728*/ 	.word	0x000000ff
        /*072c*/ 	.word	0x00000008
        /*0730*/ 	.short	0x010a
        /*0732*/ 	.byte	0x05
	.zero		1


	//   ....[97]....
        /*0734*/ 	.word	0x00003de0
        /*0738*/ 	.word	0x000000ff
        /*073c*/ 	.word	0x00000008
        /*0740*/ 	.short	0x010a
        /*0742*/ 	.byte	0x05
	.zero		1


	//   ....[98]....
        /*0744*/ 	.word	0x00003e00
        /*0748*/ 	.word	0x000000ff
        /*074c*/ 	.word	0x00000008
        /*0750*/ 	.short	0x010a
        /*0752*/ 	.byte	0x05
	.zero		1


	//   ....[99]....
        /*0754*/ 	.word	0x00003ec0
        /*0758*/ 	.word	0x000000ff
        /*075c*/ 	.word	0x00000000
        /*0760*/ 	.short	0x0101
        /*0762*/ 	.byte	0x04
	.zero		1


	//   ....[100]....
        /*0764*/ 	.word	0x000041c0
        /*0768*/ 	.word	0x00000000
        /*076c*/ 	.word	0x00000150
        /*0770*/ 	.short	0x010a
        /*0772*/ 	.byte	0xff
	.zero		1


	//   ....[101]....
        /*0774*/ 	.word	0x00004280
        /*0778*/ 	.word	0x00000000
        /*077c*/ 	.word	0x00000000
        /*0780*/ 	.short	0x0101
        /*0782*/ 	.byte	0xff
	.zero		1


	//   ....[102]....
        /*0784*/ 	.word	0x00004340
        /*0788*/ 	.word	0x000000ff
        /*078c*/ 	.word	0x00000000
        /*0790*/ 	.short	0x010a
        /*0792*/ 	.byte	0x04
	.zero		1


	//   ....[103]....
        /*0794*/ 	.word	0x00004350
        /*0798*/ 	.word	0x000000ff
        /*079c*/ 	.word	0x00000190
        /*07a0*/ 	.short	0x010a
        /*07a2*/ 	.byte	0x17
	.zero		1


	//   ....[104]....
        /*07a4*/ 	.word	0x00004400
        /*07a8*/ 	.word	0x000000ff
        /*07ac*/ 	.word	0x00000000
        /*07b0*/ 	.short	0x010a
        /*07b2*/ 	.byte	0x05
	.zero		1


	//   ....[105]....
        /*07b4*/ 	.word	0x00004540
        /*07b8*/ 	.word	0x000000ff
        /*07bc*/ 	.word	0x00000000
        /*07c0*/ 	.short	0x010a
        /*07c2*/ 	.byte	0x04
	.zero		1


	//   ....[106]....
        /*07c4*/ 	.word	0x00004790
        /*07c8*/ 	.word	0x000000ff
        /*07cc*/ 	.word	0x00000000
        /*07d0*/ 	.short	0x010a
        /*07d2*/ 	.byte	0x04
	.zero		1


	//   ....[107]....
        /*07d4*/ 	.word	0x00004820
        /*07d8*/ 	.word	0x000000ff
        /*07dc*/ 	.word	0x00000000
        /*07e0*/ 	.short	0x010a
        /*07e2*/ 	.byte	0x05
	.zero		1


	//   ....[108]....
        /*07e4*/ 	.word	0x000048b0
        /*07e8*/ 	.word	0x000000ff
        /*07ec*/ 	.word	0x00000000
        /*07f0*/ 	.short	0x010a
        /*07f2*/ 	.byte	0x05
	.zero		1


	//   ....[109]....
        /*07f4*/ 	.word	0x00004950
        /*07f8*/ 	.word	0x00000000
        /*07fc*/ 	.word	0x00000000
        /*0800*/ 	.short	0x010a
        /*0802*/ 	.byte	0xff
	.zero		1


	//   ....[110]....
        /*0804*/ 	.word	0x00004990
        /*0808*/ 	.word	0x00000000
        /*080c*/ 	.word	0x00000000
        /*0810*/ 	.short	0x010a
        /*0812*/ 	.byte	0xff
	.zero		1


	//   ....[111]....
        /*0814*/ 	.word	0x00004a00
        /*0818*/ 	.word	0x000000ff
        /*081c*/ 	.word	0x00000000
        /*0820*/ 	.short	0x0101
        /*0822*/ 	.byte	0x04
	.zero		1


	//   ....[112]....
        /*0824*/ 	.word	0x00004a40
        /*0828*/ 	.word	0x000000ff
        /*082c*/ 	.word	0x000001d0
        /*0830*/ 	.short	0x010a
        /*0832*/ 	.byte	0x11
	.zero		1


	//   ....[113]....
        /*0834*/ 	.word	0x00004a90
        /*0838*/ 	.word	0x000000ff
        /*083c*/ 	.word	0x00000000
        /*0840*/ 	.short	0x0101
        /*0842*/ 	.byte	0x04
	.zero		1


	//   ....[114]....
        /*0844*/ 	.word	0x00004f60
        /*0848*/ 	.word	0x0000000c
        /*084c*/ 	.word	0x00000150
        /*0850*/ 	.short	0x010a
        /*0852*/ 	.byte	0xff
	.zero		1


	//   ....[115]....
        /*0854*/ 	.word	0x000050d0
        /*0858*/ 	.word	0x00000000
        /*085c*/ 	.word	0x00000000
        /*0860*/ 	.short	0x0101
        /*0862*/ 	.byte	0xff
	.zero		1


	//   ....[116]....
        /*0864*/ 	.word	0x00005560
        /*0868*/ 	.word	0x000000ff
        /*086c*/ 	.word	0x00000148
        /*0870*/ 	.short	0x010a
        /*0872*/ 	.byte	0x15
	.zero		1


	//   ....[117]....
        /*0874*/ 	.word	0x000056e0
        /*0878*/ 	.word	0x000000ff
        /*087c*/ 	.word	0x00000120
        /*0880*/ 	.short	0x010a
        /*0882*/ 	.byte	0x15
	.zero		1


	//   ....[118]....
        /*0884*/ 	.word	0x000058d0
        /*0888*/ 	.word	0x000000ff
        /*088c*/ 	.word	0x00000100
        /*0890*/ 	.short	0x010b
        /*0892*/ 	.byte	0x15
	.zero		1


	//   ....[119]....
        /*0894*/ 	.word	0x000058e0
        /*0898*/ 	.word	0x000000ff
        /*089c*/ 	.word	0x00000000
        /*08a0*/ 	.short	0x0101
        /*08a2*/ 	.byte	0x2e
	.zero		1


	//   ....[120]....
        /*08a4*/ 	.word	0x000058f0
        /*08a8*/ 	.word	0x000000ff
        /*08ac*/ 	.word	0x00000128
        /*08b0*/ 	.short	0x010a
        /*08b2*/ 	.byte	0x15
	.zero		1


	//   ....[121]....
        /*08b4*/ 	.word	0x00005aa0
        /*08b8*/ 	.word	0x000000ff
        /*08bc*/ 	.word	0x00000108
        /*08c0*/ 	.short	0x010b
        /*08c2*/ 	.byte	0x15
	.zero		1


	//   ....[122]....
        /*08c4*/ 	.word	0x00005ab0
        /*08c8*/ 	.word	0x000000ff
        /*08cc*/ 	.word	0x00000000
        /*08d0*/ 	.short	0x0101
        /*08d2*/ 	.byte	0x27
	.zero		1


	//   ....[123]....
        /*08d4*/ 	.word	0x00005ac0
        /*08d8*/ 	.word	0x000000ff
        /*08dc*/ 	.word	0x00000130
        /*08e0*/ 	.short	0x010a
        /*08e2*/ 	.byte	0x15
	.zero		1


	//   ....[124]....
        /*08e4*/ 	.word	0x00005c70
        /*08e8*/ 	.word	0x000000ff
        /*08ec*/ 	.word	0x00000110
        /*08f0*/ 	.short	0x010b
        /*08f2*/ 	.byte	0x15
	.zero		1


	//   ....[125]....
        /*08f4*/ 	.word	0x00005c80
        /*08f8*/ 	.word	0x000000ff
        /*08fc*/ 	.word	0x00000000
        /*0900*/ 	.short	0x0101
        /*0902*/ 	.byte	0x26
	.zero		1


	//   ....[126]....
        /*0904*/ 	.word	0x00005c90
        /*0908*/ 	.word	0x000000ff
        /*090c*/ 	.word	0x00000138
        /*0910*/ 	.short	0x010a
        /*0912*/ 	.byte	0x15
	.zero		1


	//   ....[127]....
        /*0914*/ 	.word	0x00005ed0
        /*0918*/ 	.word	0x000000ff
        /*091c*/ 	.word	0x00000118
        /*0920*/ 	.short	0x010b
        /*0922*/ 	.byte	0x15
	.zero		1


	//   ....[128]....
        /*0924*/ 	.word	0x00005ee0
        /*0928*/ 	.word	0x000000ff
        /*092c*/ 	.word	0x00000000
        /*0930*/ 	.short	0x0101
        /*0932*/ 	.byte	0x25
	.zero		1


	//   ....[129]....
        /*0934*/ 	.word	0x00005f20
        /*0938*/ 	.word	0x000000ff
        /*093c*/ 	.word	0x00000120
        /*0940*/ 	.short	0x010a
        /*0942*/ 	.byte	0x15
	.zero		1


	//   ....[130]....
        /*0944*/ 	.word	0x00005f40
        /*0948*/ 	.word	0x000000ff
        /*094c*/ 	.word	0x00000128
        /*0950*/ 	.short	0x010a
        /*0952*/ 	.byte	0x15
	.zero		1


	//   ....[131]....
        /*0954*/ 	.word	0x00005f60
        /*0958*/ 	.word	0x000000ff
        /*095c*/ 	.word	0x00000130
        /*0960*/ 	.short	0x010a
        /*0962*/ 	.byte	0x15
	.zero		1


	//   ....[132]....
        /*0964*/ 	.word	0x00005fa0
        /*0968*/ 	.word	0x00000000
        /*096c*/ 	.word	0x00000138
        /*0970*/ 	.short	0x010a
        /*0972*/ 	.byte	0xff
	.zero		1


	//   ....[133]....
        /*0974*/ 	.word	0x000062c0
        /*0978*/ 	.word	0x00000003
        /*097c*/ 	.word	0x00000150
        /*0980*/ 	.short	0x010a
        /*0982*/ 	.byte	0xff
	.zero		1


	//   ....[134]....
        /*0984*/ 	.word	0x00006440
        /*0988*/ 	.word	0x00000000
        /*098c*/ 	.word	0x00000000
        /*0990*/ 	.short	0x0101
        /*0992*/ 	.byte	0xff
	.zero		1


	//   ....[135]....
        /*0994*/ 	.word	0x00006f30
        /*0998*/ 	.word	0x00000005
        /*099c*/ 	.word	0x00000100
        /*09a0*/ 	.short	0x010a
        /*09a2*/ 	.byte	0xff
	.zero		1


	//   ....[136]....
        /*09a4*/ 	.word	0x00006f50
        /*09a8*/ 	.word	0x0000005c
        /*09ac*/ 	.word	0x00000170
        /*09b0*/ 	.short	0x010a
        /*09b2*/ 	.byte	0xff
	.zero		1


	//   ....[137]....
        /*09b4*/ 	.word	0x00007090
        /*09b8*/ 	.word	0x00000005
        /*09bc*/ 	.word	0x00000100
        /*09c0*/ 	.short	0x010a
        /*09c2*/ 	.byte	0xff
	.zero		1


	//   ....[138]....
        /*09c4*/ 	.word	0x000071c0
        /*09c8*/ 	.word	0x00000000
        /*09cc*/ 	.word	0x00000000
        /*09d0*/ 	.short	0x0101
        /*09d2*/ 	.byte	0xff
	.zero		1


	//   ....[139]....
        /*09d4*/ 	.word	0x00007220
        /*09d8*/ 	.word	0x0000005c
        /*09dc*/ 	.word	0x00000170
        /*09e0*/ 	.short	0x010a
        /*09e2*/ 	.byte	0xff
	.zero		1


	//   ....[140]....
        /*09e4*/ 	.word	0x00007dc0
        /*09e8*/ 	.word	0x00000070
        /*09ec*/ 	.word	0x00000100
        /*09f0*/ 	.short	0x010a
        /*09f2*/ 	.byte	0xff
	.zero		1


	//   ....[141]....
        /*09f4*/ 	.word	0x00007e90
        /*09f8*/ 	.word	0x00000070
        /*09fc*/ 	.word	0x00000100
        /*0a00*/ 	.short	0x010a
        /*0a02*/ 	.byte	0xff
	.zero		1


	//   ....[142]....
        /*0a04*/ 	.word	0x00007fc0
        /*0a08*/ 	.word	0x00000000
        /*0a0c*/ 	.word	0x00000000
        /*0a10*/ 	.short	0x0101
        /*0a12*/ 	.byte	0xff
	.zero		1


	//   ....[143]....
        /*0a14*/ 	.word	0x00008b50
        /*0a18*/ 	.word	0x00000070
        /*0a1c*/ 	.word	0x00000100
        /*0a20*/ 	.short	0x010a
        /*0a22*/ 	.byte	0xff
	.zero		1


	//   ....[144]....
        /*0a24*/ 	.word	0x00008c20
        /*0a28*/ 	.word	0x00000070
        /*0a2c*/ 	.word	0x00000100
        /*0a30*/ 	.short	0x010a
        /*0a32*/ 	.byte	0xff
	.zero		1


	//   ....[145]....
        /*0a34*/ 	.word	0x00008d50
        /*0a38*/ 	.word	0x00000000
        /*0a3c*/ 	.word	0x00000000
        /*0a40*/ 	.short	0x0101
        /*0a42*/ 	.byte	0xff
	.zero		1


	//   ....[146]....
        /*0a44*/ 	.word	0x00009900
        /*0a48*/ 	.word	0x00000067
        /*0a4c*/ 	.word	0x00000100
        /*0a50*/ 	.short	0x010a
        /*0a52*/ 	.byte	0xff
	.zero		1


	//   ....[147]....
        /*0a54*/ 	.word	0x000099d0
        /*0a58*/ 	.word	0x00000067
        /*0a5c*/ 	.word	0x00000100
        /*0a60*/ 	.short	0x010a
        /*0a62*/ 	.byte	0xff
	.zero		1


	//   ....[148]....
        /*0a64*/ 	.word	0x00009b00
        /*0a68*/ 	.word	0x00000000
        /*0a6c*/ 	.word	0x00000000
        /*0a70*/ 	.short	0x0101
        /*0a72*/ 	.byte	0xff
	.zero		1


	//   ....[149]....
        /*0a74*/ 	.word	0x00009de0
        /*0a78*/ 	.word	0x0000005c
        /*0a7c*/ 	.word	0x00000000
        /*0a80*/ 	.short	0x0101
        /*0a82*/ 	.byte	0xff
	.zero		1


	//   ....[150]....
        /*0a84*/ 	.word	0x0000a790
        /*0a88*/ 	.word	0x00000000
        /*0a8c*/ 	.word	0x000001c0
        /*0a90*/ 	.short	0x010a
        /*0a92*/ 	.byte	0xff
	.zero		1


	//   ....[151]....
        /*0a94*/ 	.word	0x0000a7f0
        /*0a98*/ 	.word	0x00000000
        /*0a9c*/ 	.word	0x00000080
        /*0aa0*/ 	.short	0x010a
        /*0aa2*/ 	.byte	0xff
	.zero		1


	//   ....[152]....
        /*0aa4*/ 	.word	0x0000a850
        /*0aa8*/ 	.word	0x00000000
        /*0aac*/ 	.word	0x00000080
        /*0ab0*/ 	.short	0x010a
        /*0ab2*/ 	.byte	0xff
	.zero		1


	//   ....[153]....
        /*0ab4*/ 	.word	0x0000a8a0
        /*0ab8*/ 	.word	0x00000003
        /*0abc*/ 	.word	0x00000150
        /*0ac0*/ 	.short	0x010a
        /*0ac2*/ 	.byte	0xff
	.zero		1


	//   ....[154]....
        /*0ac4*/ 	.word	0x0000a900
        /*0ac8*/ 	.word	0x00000000
        /*0acc*/ 	.word	0x00000000
        /*0ad0*/ 	.short	0x010a
        /*0ad2*/ 	.byte	0xff
	.zero		1


	//   ....[155]....
        /*0ad4*/ 	.word	0x0000a960
        /*0ad8*/ 	.word	0x00000000
        /*0adc*/ 	.word	0x00000000
        /*0ae0*/ 	.short	0x010a
        /*0ae2*/ 	.byte	0xff
	.zero		1


	//   ....[156]....
        /*0ae4*/ 	.word	0x0000a9c0
        /*0ae8*/ 	.word	0x00000000
        /*0aec*/ 	.word	0x00000000
        /*0af0*/ 	.short	0x010a
        /*0af2*/ 	.byte	0xff
	.zero		1


	//   ....[157]....
        /*0af4*/ 	.word	0x0000aa20
        /*0af8*/ 	.word	0x00000000
        /*0afc*/ 	.word	0x00000000
        /*0b00*/ 	.short	0x010a
        /*0b02*/ 	.byte	0xff
	.zero		1


	//   ....[158]....
        /*0b04*/ 	.word	0x0000aa80
        /*0b08*/ 	.word	0x00000000
        /*0b0c*/ 	.word	0x00000000
        /*0b10*/ 	.short	0x010a
        /*0b12*/ 	.byte	0xff
	.zero		1


	//   ....[159]....
        /*0b14*/ 	.word	0x0000aae0
        /*0b18*/ 	.word	0x00000000
        /*0b1c*/ 	.word	0x00000000
        /*0b20*/ 	.short	0x010a
        /*0b22*/ 	.byte	0xff
	.zero		1


	//   ....[160]....
        /*0b24*/ 	.word	0x0000ab40
        /*0b28*/ 	.word	0x00000000
        /*0b2c*/ 	.word	0x00000000
        /*0b30*/ 	.short	0x010a
        /*0b32*/ 	.byte	0xff
	.zero		1


	//   ....[161]....
        /*0b34*/ 	.word	0x0000aba0
        /*0b38*/ 	.word	0x00000000
        /*0b3c*/ 	.word	0x00000000
        /*0b40*/ 	.short	0x010a
        /*0b42*/ 	.byte	0xff
	.zero		1


	//   ....[162]....
        /*0b44*/ 	.word	0x0000ac00
        /*0b48*/ 	.word	0x00000000
        /*0b4c*/ 	.word	0x00000000
        /*0b50*/ 	.short	0x010a
        /*0b52*/ 	.byte	0xff
	.zero		1


	//   ....[163]....
        /*0b54*/ 	.word	0x0000ac60
        /*0b58*/ 	.word	0x00000000
        /*0b5c*/ 	.word	0x00000000
        /*0b60*/ 	.short	0x010a
        /*0b62*/ 	.byte	0xff
	.zero		1


	//   ....[164]....
        /*0b64*/ 	.word	0x0000acc0
        /*0b68*/ 	.word	0x00000000
        /*0b6c*/ 	.word	0x00000000
        /*0b70*/ 	.short	0x010a
        /*0b72*/ 	.byte	0xff
	.zero		1


	//   ....[165]....
        /*0b74*/ 	.word	0x0000ad20
        /*0b78*/ 	.word	0x00000000
        /*0b7c*/ 	.word	0x00000000
        /*0b80*/ 	.short	0x010a
        /*0b82*/ 	.byte	0xff
	.zero		1


	//   ....[166]....
        /*0b84*/ 	.word	0x0000ad80
        /*0b88*/ 	.word	0x00000000
        /*0b8c*/ 	.word	0x00000000
        /*0b90*/ 	.short	0x010a
        /*0b92*/ 	.byte	0xff
	.zero		1


	//   ....[167]....
        /*0b94*/ 	.word	0x0000ade0
        /*0b98*/ 	.word	0x00000000
        /*0b9c*/ 	.word	0x00000000
        /*0ba0*/ 	.short	0x010a
        /*0ba2*/ 	.byte	0xff
	.zero		1


	//   ....[168]....
        /*0ba4*/ 	.word	0x0000ae40
        /*0ba8*/ 	.word	0x00000000
        /*0bac*/ 	.word	0x00000000
        /*0bb0*/ 	.short	0x010a
        /*0bb2*/ 	.byte	0xff
	.zero		1


	//   ....[169]....
        /*0bb4*/ 	.word	0x0000ae90
        /*0bb8*/ 	.word	0x00000002
        /*0bbc*/ 	.word	0x000001b0
        /*0bc0*/ 	.short	0x010a
        /*0bc2*/ 	.byte	0xff
	.zero		1


	//   ....[170]....
        /*0bc4*/ 	.word	0x0000aef0
        /*0bc8*/ 	.word	0x00000002
        /*0bcc*/ 	.word	0x00000160
        /*0bd0*/ 	.short	0x010a
        /*0bd2*/ 	.byte	0xff
	.zero		1


	//   ....[171]....
        /*0bd4*/ 	.word	0x0000af40
        /*0bd8*/ 	.word	0x00000002
        /*0bdc*/ 	.word	0x00000150
        /*0be0*/ 	.short	0x010a
        /*0be2*/ 	.byte	0xff
	.zero		1


	//   ....[172]....
        /*0be4*/ 	.word	0x0000afa0
        /*0be8*/ 	.word	0x00000000
        /*0bec*/ 	.word	0x00000160
        /*0bf0*/ 	.short	0x010a
        /*0bf2*/ 	.byte	0xff
	.zero		1


	//   ....[173]....
        /*0bf4*/ 	.word	0x0000b000
        /*0bf8*/ 	.word	0x00000000
        /*0bfc*/ 	.word	0x00000008
        /*0c00*/ 	.short	0x010a
        /*0c02*/ 	.byte	0xff
	.zero		1


	//   ....[174]....
        /*0c04*/ 	.word	0x0000b0e0
        /*0c08*/ 	.word	0x00000000
        /*0c0c*/ 	.word	0x00000008
        /*0c10*/ 	.short	0x010a
        /*0c12*/ 	.byte	0xff
	.zero		1


	//   ....[175]....
        /*0c14*/ 	.word	0x0000b130
        /*0c18*/ 	.word	0x00000000
        /*0c1c*/ 	.word	0x00000150
        /*0c20*/ 	.short	0x010a
        /*0c22*/ 	.byte	0xff
	.zero		1


	//   ....[176]....
        /*0c24*/ 	.word	0x0000b190
        /*0c28*/ 	.word	0x00000000
        /*0c2c*/ 	.word	0x00000190
        /*0c30*/ 	.short	0x010a
        /*0c32*/ 	.byte	0xff
	.zero		1


	//   ....[177]....
        /*0c34*/ 	.word	0x0000b1f0
        /*0c38*/ 	.word	0x00000000
        /*0c3c*/ 	.word	0x00000000
        /*0c40*/ 	.short	0x010a
        /*0c42*/ 	.byte	0xff
	.zero		1


	//   ....[178]....
        /*0c44*/ 	.word	0x0000b250
        /*0c48*/ 	.word	0x00000000
        /*0c4c*/ 	.word	0x00000000
        /*0c50*/ 	.short	0x010a
        /*0c52*/ 	.byte	0xff
	.zero		1


	//   ....[179]....
        /*0c54*/ 	.word	0x0000b2b0
        /*0c58*/ 	.word	0x00000000
        /*0c5c*/ 	.word	0x00000000
        /*0c60*/ 	.short	0x010a
        /*0c62*/ 	.byte	0xff
	.zero		1


	//   ....[180]....
        /*0c64*/ 	.word	0x0000b310
        /*0c68*/ 	.word	0x00000000
        /*0c6c*/ 	.word	0x00000000
        /*0c70*/ 	.short	0x010a
        /*0c72*/ 	.byte	0xff
	.zero		1


	//   ....[181]....
        /*0c74*/ 	.word	0x0000b370
        /*0c78*/ 	.word	0x00000000
        /*0c7c*/ 	.word	0x000001d0
        /*0c80*/ 	.short	0x010a
        /*0c82*/ 	.byte	0xff
	.zero		1


	//   ....[182]....
        /*0c84*/ 	.word	0x0000b3c0
        /*0c88*/ 	.word	0x0000000c
        /*0c8c*/ 	.word	0x00000150
        /*0c90*/ 	.short	0x010a
        /*0c92*/ 	.byte	0xff
	.zero		1


	//   ....[183]....
        /*0c94*/ 	.word	0x0000b420
        /*0c98*/ 	.word	0x00000000
        /*0c9c*/ 	.word	0x00000148
        /*0ca0*/ 	.short	0x010a
        /*0ca2*/ 	.byte	0xff
	.zero		1


	//   ....[184]....
        /*0ca4*/ 	.word	0x0000b480
        /*0ca8*/ 	.word	0x00000000
        /*0cac*/ 	.word	0x00000120
        /*0cb0*/ 	.short	0x010a
        /*0cb2*/ 	.byte	0xff
	.zero		1


	//   ....[185]....
        /*0cb4*/ 	.word	0x0000b4e0
        /*0cb8*/ 	.word	0x00000000
        /*0cbc*/ 	.word	0x00000128
        /*0cc0*/ 	.short	0x010a
        /*0cc2*/ 	.byte	0xff
	.zero		1


	//   ....[186]....
        /*0cc4*/ 	.word	0x0000b540
        /*0cc8*/ 	.word	0x00000000
        /*0ccc*/ 	.word	0x00000130
        /*0cd0*/ 	.short	0x010a
        /*0cd2*/ 	.byte	0xff
	.zero		1


	//   ....[187]....
        /*0cd4*/ 	.word	0x0000b5a0
        /*0cd8*/ 	.word	0x00000000
        /*0cdc*/ 	.word	0x00000138
        /*0ce0*/ 	.short	0x010a
        /*0ce2*/ 	.byte	0xff
	.zero		1


	//   ....[188]....
        /*0ce4*/ 	.word	0x0000b600
        /*0ce8*/ 	.word	0x00000000
        /*0cec*/ 	.word	0x00000120
        /*0cf0*/ 	.short	0x010a
        /*0cf2*/ 	.byte	0xff
	.zero		1


	//   ....[189]....
        /*0cf4*/ 	.word	0x0000b660
        /*0cf8*/ 	.word	0x00000000
        /*0cfc*/ 	.word	0x00000128
        /*0d00*/ 	.short	0x010a
        /*0d02*/ 	.byte	0xff
	.zero		1


	//   ....[190]....
        /*0d04*/ 	.word	0x0000b6c0
        /*0d08*/ 	.word	0x00000000
        /*0d0c*/ 	.word	0x00000130
        /*0d10*/ 	.short	0x010a
        /*0d12*/ 	.byte	0xff
	.zero		1


	//   ....[191]....
        /*0d14*/ 	.word	0x0000b710
        /*0d18*/ 	.word	0x00000003
        /*0d1c*/ 	.word	0x00000150
        /*0d20*/ 	.short	0x010a
        /*0d22*/ 	.byte	0xff
	.zero		1


	//   ....[192]....
        /*0d24*/ 	.word	0x0000b760
        /*0d28*/ 	.word	0x00000005
        /*0d2c*/ 	.word	0x00000100
        /*0d30*/ 	.short	0x010a
        /*0d32*/ 	.byte	0xff
	.zero		1


	//   ....[193]....
        /*0d34*/ 	.word	0x0000b7b0
        /*0d38*/ 	.word	0x0000005c
        /*0d3c*/ 	.word	0x00000170
        /*0d40*/ 	.short	0x010a
        /*0d42*/ 	.byte	0xff
	.zero		1


	//   ....[194]....
        /*0d44*/ 	.word	0x0000b800
        /*0d48*/ 	.word	0x00000070
        /*0d4c*/ 	.word	0x00000100
        /*0d50*/ 	.short	0x010a
        /*0d52*/ 	.byte	0xff
	.zero		1


	//   ....[195]....
        /*0d54*/ 	.word	0x0000b850
        /*0d58*/ 	.word	0x00000070
        /*0d5c*/ 	.word	0x00000100
        /*0d60*/ 	.short	0x010a
        /*0d62*/ 	.byte	0xff
	.zero		1


	//   ....[196]....
        /*0d64*/ 	.word	0x0000b8a0
        /*0d68*/ 	.word	0x00000067
        /*0d6c*/ 	.word	0x00000100
        /*0d70*/ 	.short	0x010a
        /*0d72*/ 	.byte	0xff
	.zero		1


	//----- nvinfo : EIATTR_NUM_MBARRIERS
	.align		4
.L_48:
        /*0d74*/ 	.byte	0x03, 0x38
        /*0d76*/ 	.short	0x003b


	//----- nvinfo : EIATTR_EXIT_INSTR_OFFSETS
	.align		4
        /*0d78*/ 	.byte	0x04, 0x1c
        /*0d7a*/ 	.short	(.L_50 - .L_49)


	//   ....[0]....
.L_49:
        /*0d7c*/ 	.word	0x000034d0


	//   ....[1]....
        /*0d80*/ 	.word	0x000039c0


	//   ....[2]....
        /*0d84*/ 	.word	0x00003a20


	//   ....[3]....
        /*0d88*/ 	.word	0x00004cc0


	//   ....[4]....
        /*0d8c*/ 	.word	0x00005fd0


	//   ....[5]....
        /*0d90*/ 	.word	0x00006010


	//   ....[6]....
        /*0d94*/ 	.word	0x0000a780


	//----- nvinfo : EIATTR_MAX_THREADS
	.align		4
.L_50:
        /*0d98*/ 	.byte	0x04, 0x05
        /*0d9a*/ 	.short	(.L_52 - .L_51)
.L_51:
        /*0d9c*/ 	.word	0x00000100
        /*0da0*/ 	.word	0x00000001
        /*0da4*/ 	.word	0x00000001


	//----- nvinfo : EIATTR_CRS_STACK_SIZE
	.align		4
.L_52:
        /*0da8*/ 	.byte	0x04, 0x1e
        /*0daa*/ 	.short	(.L_54 - .L_53)
.L_53:
        /*0dac*/ 	.word	0x00000000


	//----- nvinfo : EIATTR_CBANK_PARAM_SIZE
	.align		4
.L_54:
        /*0db0*/ 	.byte	0x03, 0x19
        /*0db2*/ 	.short	0x0800


	//----- nvinfo : EIATTR_PARAM_CBANK
	.align		4
        /*0db4*/ 	.byte	0x04, 0x0a
        /*0db6*/ 	.short	(.L_56 - .L_55)
	.align		4
.L_55:
        /*0db8*/ 	.word	index@(.nv.constant0._ZN7cutlass13device_kernelINS_4gemm6kernel13GemmUniversalIN4cute5tupleIJiiiiEEENS1_10collective13CollectiveMmaINS1_35MainloopSm100TmaUmmaWarpSpecializedILi16ELi2ELi4ENS5_IJNS4_1CILi4EEENSA_ILi2EEENSA_ILi1EEEEEEEENS5_IJNSA_ILi128EEENSA_ILi256EEENSA_ILi64EEEEEENS_12float_e5m2_tENS5_IJlSD_lEEESK_SL_NS4_8TiledMMAINS4_8MMA_AtomIJNS4_10MMA_TraitsINS4_25SM100_MMA_F8F6F4_2x1SM_SSEJSK_SK_fSG_SH_NS4_17integral_constantINS4_4UMMA5MajorELSS_0EEEST_NSQ_INSR_7ScaleInELSU_0EEESV_EEEEEENS4_6LayoutINS5_IJSD_SD_SD_EEENS5_IJNSA_ILi0EEES10_S10_EEEEENS5_IJNS4_10UnderscoreES13_S13_EEEEENS4_28SM100_TMA_2SM_LOAD_MULTICASTENS4_14ComposedLayoutINS4_7SwizzleILi2ELi4ELi3EEENS4_18smem_ptr_flag_bitsILi8EEENSY_INS5_IJNSA_ILi8EEESI_EEENS5_IJSI_SD_EEEEEEEvNS4_8identityES16_S1G_vS1H_EENS_8epilogue10collective18CollectiveEpilogueINS1J_23Sm100TmaWarpSpecializedILi4ELi2ELi32ELb0ELb0EEEJNS5_IJSI_SH_SI_EEENS5_IJNSY_ISI_SD_EENSY_INS5_IJNSA_ILi32EEESC_EEENS5_IJSD_SG_EEEEEEEESK_SL_SK_SL_NS1J_6fusion15FusionCallbacksIS1N_NS1V_17LinearCombinationISK_fSK_fLNS_15FloatRoundStyleE2EEES1O_S1U_JEEENS4_5SM1004TMEM4LOAD26SM100_TMEM_LOAD_32dp32b32xENS4_13SM90_TMA_LOADENS17_INS18_ILi1ELi4ELi3EEES1B_NSY_INS5_IJS1C_S1Q_EEENS5_IJS1Q_SD_EEEEEEENS4_39AutoVectorizingCopyWithAssumedAlignmentILi128EEENS4_14SM90_TMA_STOREES2A_S2C_S2C_EEEvvEEEEvNT_6ParamsE)
        /*0dbc*/ 	.short	0x0380
        /*0dbe*/ 	.short	0x0800


	//----- nvinfo : EIATTR_SW_WAR
	.align		4
.L_56:
        /*0dc0*/ 	.byte	0x04, 0x36
        /*0dc2*/ 	.short	(.L_58 - .L_57)
.L_57:
        /*0dc4*/ 	.word	0x00000008
.L_58:


//--------------------- .nv.callgraph             --------------------------
	.section	.nv.callgraph,"",@"SHT_CUDA_CALLGRAPH"
	.align	4
	.sectionentsize	8
	.align		4
        /*0000*/ 	.word	0x00000000
	.align		4
        /*0004*/ 	.word	0xffffffff
	.align		4
        /*0008*/ 	.word	index@(_ZN7cutlass13device_kernelINS_4gemm6kernel13GemmUniversalIN4cute5tupleIJiiiiEEENS1_10collective13CollectiveMmaINS1_35MainloopSm100TmaUmmaWarpSpecializedILi16ELi2ELi4ENS5_IJNS4_1CILi4EEENSA_ILi2EEENSA_ILi1EEEEEEEENS5_IJNSA_ILi128EEENSA_ILi256EEENSA_ILi64EEEEEENS_12float_e5m2_tENS5_IJlSD_lEEESK_SL_NS4_8TiledMMAINS4_8MMA_AtomIJNS4_10MMA_TraitsINS4_25SM100_MMA_F8F6F4_2x1SM_SSEJSK_SK_fSG_SH_NS4_17integral_constantINS4_4UMMA5MajorELSS_0EEEST_NSQ_INSR_7ScaleInELSU_0EEESV_EEEEEENS4_6LayoutINS5_IJSD_SD_SD_EEENS5_IJNSA_ILi0EEES10_S10_EEEEENS5_IJNS4_10UnderscoreES13_S13_EEEEENS4_28SM100_TMA_2SM_LOAD_MULTICASTENS4_14ComposedLayoutINS4_7SwizzleILi2ELi4ELi3EEENS4_18smem_ptr_flag_bitsILi8EEENSY_INS5_IJNSA_ILi8EEESI_EEENS5_IJSI_SD_EEEEEEEvNS4_8identityES16_S1G_vS1H_EENS_8epilogue10collective18CollectiveEpilogueINS1J_23Sm100TmaWarpSpecializedILi4ELi2ELi32ELb0ELb0EEEJNS5_IJSI_SH_SI_EEENS5_IJNSY_ISI_SD_EENSY_INS5_IJNSA_ILi32EEESC_EEENS5_IJSD_SG_EEEEEEEESK_SL_SK_SL_NS1J_6fusion15FusionCallbacksIS1N_NS1V_17LinearCombinationISK_fSK_fLNS_15FloatRoundStyleE2EEES1O_S1U_JEEENS4_5SM1004TMEM4LOAD26SM100_TMEM_LOAD_32dp32b32xENS4_13SM90_TMA_LOADENS17_INS18_ILi1ELi4ELi3EEES1B_NSY_INS5_IJS1C_S1Q_EEENS5_IJS1Q_SD_EEEEEEENS4_39AutoVectorizingCopyWithAssumedAlignmentILi128EEENS4_14SM90_TMA_STOREES2A_S2C_S2C_EEEvvEEEEvNT_6ParamsE)
	.align		4
        /*000c*/ 	.word	index@(__assertfail)
	.align		4
        /*0010*/ 	.word	0x00000000
	.align		4
        /*0014*/ 	.word	0xfffffffe
	.align		4
        /*0018*/ 	.word	0x00000000
	.align		4
        /*001c*/ 	.word	0xfffffffd
	.align		4
        /*0020*/ 	.word	0x00000000
	.align		4
        /*0024*/ 	.word	0xfffffffc


//--------------------- .nv.constant4             --------------------------
	.section	.nv.constant4,"a",@progbits
	.align	8
	.align		8
.nv.constant4:
        /*0000*/ 	.dword	__assertfail
	.align		8
        /*0008*/ 	.dword	__unnamed_1
	.align		8
        /*0010*/ 	.dword	__unnamed_2
	.align		8
        /*0018*/ 	.dword	__unnamed_3
	.align		8
        /*0020*/ 	.dword	_ZN40_INTERNAL_fea619b2_4_k_cu_7da2b0b5_185914cuda3std3__45__cpo5beginE
	.align		8
        /*0028*/ 	.dword	_ZN40_INTERNAL_fea619b2_4_k_cu_7da2b0b5_185914cuda3std3__45__cpo3endE
	.align		8
        /*0030*/ 	.dword	_ZN40_INTERNAL_fea619b2_4_k_cu_7da2b0b5_185914cuda3std3__45__cpo6cbeginE
	.align		8
        /*0038*/ 	.dword	_ZN40_INTERNAL_fea619b2_4_k_cu_7da2b0b5_185914cuda3std3__45__cpo4cendE
	.align		8
        /*0040*/ 	.dword	_ZN40_INTERNAL_fea619b2_4_k_cu_7da2b0b5_185914cuda3std3__442_GLOBAL__N__fea619b2_4_k_cu_7da2b0b5_185916ignoreE
	.align		8
        /*0048*/ 	.dword	_ZN40_INTERNAL_fea619b2_4_k_cu_7da2b0b5_185914cuda3std3__419piecewise_constructE
	.align		8
        /*0050*/ 	.dword	_ZN40_INTERNAL_fea619b2_4_k_cu_7da2b0b5_185914cuda3std3__48in_placeE
	.align		8
        /*0058*/ 	.dword	_ZN40_INTERNAL_fea619b2_4_k_cu_7da2b0b5_185914cuda3std6ranges3__45__cpo4swapE
	.align		8
        /*0060*/ 	.dword	_ZN40_INTERNAL_fea619b2_4_k_cu_7da2b0b5_185914cuda3std6ranges3__45__cpo9iter_moveE
	.align		8
        /*0068*/ 	.dword	_ZN40_INTERNAL_fea619b2_4_k_cu_7da2b0b5_185914cute7productE
	.align		8
        /*0070*/ 	.dword	_ZN40_INTERNAL_fea619b2_4_k_cu_7da2b0b5_185914cute1_E
	.align		8
        /*0078*/ 	.dword	$str$25
	.align		8
        /*0080*/ 	.dword	$str$26
	.align		8
        /*0088*/ 	.dword	$str$27
	.align		8
        /*0090*/ 	.dword	$str$28


//--------------------- .text._ZN7cutlass13device_kernelINS_4gemm6kernel13GemmUniversalIN4cute5tupleIJiiiiEEENS1_10collective13CollectiveMmaINS1_35MainloopSm100TmaUmmaWarpSpecializedILi16ELi2ELi4ENS5_IJNS4_1CILi4EEENSA_ILi2EEENSA_ILi1EEEEEEEENS5_IJNSA_ILi128EEENSA_ILi256EEENSA_ILi64EEEEEENS_12float_e5m2_tENS5_IJlSD_lEEESK_SL_NS4_8TiledMMAINS4_8MMA_AtomIJNS4_10MMA_TraitsINS4_25SM100_MMA_F8F6F4_2x1SM_SSEJSK_SK_fSG_SH_NS4_17integral_constantINS4_4UMMA5MajorELSS_0EEEST_NSQ_INSR_7ScaleInELSU_0EEESV_EEEEEENS4_6LayoutINS5_IJSD_SD_SD_EEENS5_IJNSA_ILi0EEES10_S10_EEEEENS5_IJNS4_10UnderscoreES13_S13_EEEEENS4_28SM100_TMA_2SM_LOAD_MULTICASTENS4_14ComposedLayoutINS4_7SwizzleILi2ELi4ELi3EEENS4_18smem_ptr_flag_bitsILi8EEENSY_INS5_IJNSA_ILi8EEESI_EEENS5_IJSI_SD_EEEEEEEvNS4_8identityES16_S1G_vS1H_EENS_8epilogue10collective18CollectiveEpilogueINS1J_23Sm100TmaWarpSpecializedILi4ELi2ELi32ELb0ELb0EEEJNS5_IJSI_SH_SI_EEENS5_IJNSY_ISI_SD_EENSY_INS5_IJNSA_ILi32EEESC_EEENS5_IJSD_SG_EEEEEEEESK_SL_SK_SL_NS1J_6fusion15FusionCallbacksIS1N_NS1V_17LinearCombinationISK_fSK_fLNS_15FloatRoundStyleE2EEES1O_S1U_JEEENS4_5SM1004TMEM4LOAD26SM100_TMEM_LOAD_32dp32b32xENS4_13SM90_TMA_LOADENS17_INS18_ILi1ELi4ELi3EEES1B_NSY_INS5_IJS1C_S1Q_EEENS5_IJS1Q_SD_EEEEEEENS4_39AutoVectorizingCopyWithAssumedAlignmentILi128EEENS4_14SM90_TMA_STOREES2A_S2C_S2C_EEEvvEEEEvNT_6ParamsE --------------------------
	.section	.text._ZN7cutlass13device_kernelINS_4gemm6kernel13GemmUniversalIN4cute5tupleIJiiiiEEENS1_10collective13CollectiveMmaINS1_35MainloopSm100TmaUmmaWarpSpecializedILi16ELi2ELi4ENS5_IJNS4_1CILi4EEENSA_ILi2EEENSA_ILi1EEEEEEEENS5_IJNSA_ILi128EEENSA_ILi256EEENSA_ILi64EEEEEENS_12float_e5m2_tENS5_IJlSD_lEEESK_SL_NS4_8TiledMMAINS4_8MMA_AtomIJNS4_10MMA_TraitsINS4_25SM100_MMA_F8F6F4_2x1SM_SSEJSK_SK_fSG_SH_NS4_17integral_constantINS4_4UMMA5MajorELSS_0EEEST_NSQ_INSR_7ScaleInELSU_0EEESV_EEEEEENS4_6LayoutINS5_IJSD_SD_SD_EEENS5_IJNSA_ILi0EEES10_S10_EEEEENS5_IJNS4_10UnderscoreES13_S13_EEEEENS4_28SM100_TMA_2SM_LOAD_MULTICASTENS4_14ComposedLayoutINS4_7SwizzleILi2ELi4ELi3EEENS4_18smem_ptr_flag_bitsILi8EEENSY_INS5_IJNSA_ILi8EEESI_EEENS5_IJSI_SD_EEEEEEEvNS4_8identityES16_S1G_vS1H_EENS_8epilogue10collective18CollectiveEpilogueINS1J_23Sm100TmaWarpSpecializedILi4ELi2ELi32ELb0ELb0EEEJNS5_IJSI_SH_SI_EEENS5_IJNSY_ISI_SD_EENSY_INS5_IJNSA_ILi32EEESC_EEENS5_IJSD_SG_EEEEEEEESK_SL_SK_SL_NS1J_6fusion15FusionCallbacksIS1N_NS1V_17LinearCombinationISK_fSK_fLNS_15FloatRoundStyleE2EEES1O_S1U_JEEENS4_5SM1004TMEM4LOAD26SM100_TMEM_LOAD_32dp32b32xENS4_13SM90_TMA_LOADENS17_INS18_ILi1ELi4ELi3EEES1B_NSY_INS5_IJS1C_S1Q_EEENS5_IJS1Q_SD_EEEEEEENS4_39AutoVectorizingCopyWithAssumedAlignmentILi128EEENS4_14SM90_TMA_STOREES2A_S2C_S2C_EEEvvEEEEvNT_6ParamsE,"ax",@progbits
	.align	128
.text._ZN7cutlass13device_kernelINS_4gemm6kernel13GemmUniversalIN4cute5tupleIJiiiiEEENS1_10collective13CollectiveMmaINS1_35MainloopSm100TmaUmmaWarpSpecializedILi16ELi2ELi4ENS5_IJNS4_1CILi4EEENSA_ILi2EEENSA_ILi1EEEEEEEENS5_IJNSA_ILi128EEENSA_ILi256EEENSA_ILi64EEEEEENS_12float_e5m2_tENS5_IJlSD_lEEESK_SL_NS4_8TiledMMAINS4_8MMA_AtomIJNS4_10MMA_TraitsINS4_25SM100_MMA_F8F6F4_2x1SM_SSEJSK_SK_fSG_SH_NS4_17integral_constantINS4_4UMMA5MajorELSS_0EEEST_NSQ_INSR_7ScaleInELSU_0EEESV_EEEEEENS4_6LayoutINS5_IJSD_SD_SD_EEENS5_IJNSA_ILi0EEES10_S10_EEEEENS5_IJNS4_10UnderscoreES13_S13_EEEEENS4_28SM100_TMA_2SM_LOAD_MULTICASTENS4_14ComposedLayoutINS4_7SwizzleILi2ELi4ELi3EEENS4_18smem_ptr_flag_bitsILi8EEENSY_INS5_IJNSA_ILi8EEESI_EEENS5_IJSI_SD_EEEEEEEvNS4_8identityES16_S1G_vS1H_EENS_8epilogue10collective18CollectiveEpilogueINS1J_23Sm100TmaWarpSpecializedILi4ELi2ELi32ELb0ELb0EEEJNS5_IJSI_SH_SI_EEENS5_IJNSY_ISI_SD_EENSY_INS5_IJNSA_ILi32EEESC_EEENS5_IJSD_SG_EEEEEEEESK_SL_SK_SL_NS1J_6fusion15FusionCallbacksIS1N_NS1V_17LinearCombinationISK_fSK_fLNS_15FloatRoundStyleE2EEES1O_S1U_JEEENS4_5SM1004TMEM4LOAD26SM100_TMEM_LOAD_32dp32b32xENS4_13SM90_TMA_LOADENS17_INS18_ILi1ELi4ELi3EEES1B_NSY_INS5_IJS1C_S1Q_EEENS5_IJS1Q_SD_EEEEEEENS4_39AutoVectorizingCopyWithAssumedAlignmentILi128EEENS4_14SM90_TMA_STOREES2A_S2C_S2C_EEEvvEEEEvNT_6ParamsE:
        .type           _ZN7cutlass13device_kernelINS_4gemm6kernel13GemmUniversalIN4cute5tupleIJiiiiEEENS1_10collective13CollectiveMmaINS1_35MainloopSm100TmaUmmaWarpSpecializedILi16ELi2ELi4ENS5_IJNS4_1CILi4EEENSA_ILi2EEENSA_ILi1EEEEEEEENS5_IJNSA_ILi128EEENSA_ILi256EEENSA_ILi64EEEEEENS_12float_e5m2_tENS5_IJlSD_lEEESK_SL_NS4_8TiledMMAINS4_8MMA_AtomIJNS4_10MMA_TraitsINS4_25SM100_MMA_F8F6F4_2x1SM_SSEJSK_SK_fSG_SH_NS4_17integral_constantINS4_4UMMA5MajorELSS_0EEEST_NSQ_INSR_7ScaleInELSU_0EEESV_EEEEEENS4_6LayoutINS5_IJSD_SD_SD_EEENS5_IJNSA_ILi0EEES10_S10_EEEEENS5_IJNS4_10UnderscoreES13_S13_EEEEENS4_28SM100_TMA_2SM_LOAD_MULTICASTENS4_14ComposedLayoutINS4_7SwizzleILi2ELi4ELi3EEENS4_18smem_ptr_flag_bitsILi8EEENSY_INS5_IJNSA_ILi8EEESI_EEENS5_IJSI_SD_EEEEEEEvNS4_8identityES16_S1G_vS1H_EENS_8epilogue10collective18CollectiveEpilogueINS1J_23Sm100TmaWarpSpecializedILi4ELi2ELi32ELb0ELb0EEEJNS5_IJSI_SH_SI_EEENS5_IJNSY_ISI_SD_EENSY_INS5_IJNSA_ILi32EEESC_EEENS5_IJSD_SG_EEEEEEEESK_SL_SK_SL_NS1J_6fusion15FusionCallbacksIS1N_NS1V_17LinearCombinationISK_fSK_fLNS_15FloatRoundStyleE2EEES1O_S1U_JEEENS4_5SM1004TMEM4LOAD26SM100_TMEM_LOAD_32dp32b32xENS4_13SM90_TMA_LOADENS17_INS18_ILi1ELi4ELi3EEES1B_NSY_INS5_IJS1C_S1Q_EEENS5_IJS1Q_SD_EEEEEEENS4_39AutoVectorizingCopyWithAssumedAlignmentILi128EEENS4_14SM90_TMA_STOREES2A_S2C_S2C_EEEvvEEEEvNT_6ParamsE,@function
        .size           _ZN7cutlass13device_kernelINS_4gemm6kernel13GemmUniversalIN4cute5tupleIJiiiiEEENS1_10collective13CollectiveMmaINS1_35MainloopSm100TmaUmmaWarpSpecializedILi16ELi2ELi4ENS5_IJNS4_1CILi4EEENSA_ILi2EEENSA_ILi1EEEEEEEENS5_IJNSA_ILi128EEENSA_ILi256EEENSA_ILi64EEEEEENS_12float_e5m2_tENS5_IJlSD_lEEESK_SL_NS4_8TiledMMAINS4_8MMA_AtomIJNS4_10MMA_TraitsINS4_25SM100_MMA_F8F6F4_2x1SM_SSEJSK_SK_fSG_SH_NS4_17integral_constantINS4_4UMMA5MajorELSS_0EEEST_NSQ_INSR_7ScaleInELSU_0EEESV_EEEEEENS4_6LayoutINS5_IJSD_SD_SD_EEENS5_IJNSA_ILi0EEES10_S10_EEEEENS5_IJNS4_10UnderscoreES13_S13_EEEEENS4_28SM100_TMA_2SM_LOAD_MULTICASTENS4_14ComposedLayoutINS4_7SwizzleILi2ELi4ELi3EEENS4_18smem_ptr_flag_bitsILi8EEENSY_INS5_IJNSA_ILi8EEESI_EEENS5_IJSI_SD_EEEEEEEvNS4_8identityES16_S1G_vS1H_EENS_8epilogue10collective18CollectiveEpilogueINS1J_23Sm100TmaWarpSpecializedILi4ELi2ELi32ELb0ELb0EEEJNS5_IJSI_SH_SI_EEENS5_IJNSY_ISI_SD_EENSY_INS5_IJNSA_ILi32EEESC_EEENS5_IJSD_SG_EEEEEEEESK_SL_SK_SL_NS1J_6fusion15FusionCallbacksIS1N_NS1V_17LinearCombinationISK_fSK_fLNS_15FloatRoundStyleE2EEES1O_S1U_JEEENS4_5SM1004TMEM4LOAD26SM100_TMEM_LOAD_32dp32b32xENS4_13SM90_TMA_LOADENS17_INS18_ILi1ELi4ELi3EEES1B_NSY_INS5_IJS1C_S1Q_EEENS5_IJS1Q_SD_EEEEEEENS4_39AutoVectorizingCopyWithAssumedAlignmentILi128EEENS4_14SM90_TMA_STOREES2A_S2C_S2C_EEEvvEEEEvNT_6ParamsE,(.L_x_228 - _ZN7cutlass13device_kernelINS_4gemm6kernel13GemmUniversalIN4cute5tupleIJiiiiEEENS1_10collective13CollectiveMmaINS1_35MainloopSm100TmaUmmaWarpSpecializedILi16ELi2ELi4ENS5_IJNS4_1CILi4EEENSA_ILi2EEENSA_ILi1EEEEEEEENS5_IJNSA_ILi128EEENSA_ILi256EEENSA_ILi64EEEEEENS_12float_e5m2_tENS5_IJlSD_lEEESK_SL_NS4_8TiledMMAINS4_8MMA_AtomIJNS4_10MMA_TraitsINS4_25SM100_MMA_F8F6F4_2x1SM_SSEJSK_SK_fSG_SH_NS4_17integral_constantINS4_4UMMA5MajorELSS_0EEEST_NSQ_INSR_7ScaleInELSU_0EEESV_EEEEEENS4_6LayoutINS5_IJSD_SD_SD_EEENS5_IJNSA_ILi0EEES10_S10_EEEEENS5_IJNS4_10UnderscoreES13_S13_EEEEENS4_28SM100_TMA_2SM_LOAD_MULTICASTENS4_14ComposedLayoutINS4_7SwizzleILi2ELi4ELi3EEENS4_18smem_ptr_flag_bitsILi8EEENSY_INS5_IJNSA_ILi8EEESI_EEENS5_IJSI_SD_EEEEEEEvNS4_8identityES16_S1G_vS1H_EENS_8epilogue10collective18CollectiveEpilogueINS1J_23Sm100TmaWarpSpecializedILi4ELi2ELi32ELb0ELb0EEEJNS5_IJSI_SH_SI_EEENS5_IJNSY_ISI_SD_EENSY_INS5_IJNSA_ILi32EEESC_EEENS5_IJSD_SG_EEEEEEEESK_SL_SK_SL_NS1J_6fusion15FusionCallbacksIS1N_NS1V_17LinearCombinationISK_fSK_fLNS_15FloatRoundStyleE2EEES1O_S1U_JEEENS4_5SM1004TMEM4LOAD26SM100_TMEM_LOAD_32dp32b32xENS4_13SM90_TMA_LOADENS17_INS18_ILi1ELi4ELi3EEES1B_NSY_INS5_IJS1C_S1Q_EEENS5_IJS1Q_SD_EEEEEEENS4_39AutoVectorizingCopyWithAssumedAlignmentILi128EEENS4_14SM90_TMA_STOREES2A_S2C_S2C_EEEvvEEEEvNT_6ParamsE)
        .other          _ZN7cutlass13device_kernelINS_4gemm6kernel13GemmUniversalIN4cute5tupleIJiiiiEEENS1_10collective13CollectiveMmaINS1_35MainloopSm100TmaUmmaWarpSpecializedILi16ELi2ELi4ENS5_IJNS4_1CILi4EEENSA_ILi2EEENSA_ILi1EEEEEEEENS5_IJNSA_ILi128EEENSA_ILi256EEENSA_ILi64EEEEEENS_12float_e5m2_tENS5_IJlSD_lEEESK_SL_NS4_8TiledMMAINS4_8MMA_AtomIJNS4_10MMA_TraitsINS4_25SM100_MMA_F8F6F4_2x1SM_SSEJSK_SK_fSG_SH_NS4_17integral_constantINS4_4UMMA5MajorELSS_0EEEST_NSQ_INSR_7ScaleInELSU_0EEESV_EEEEEENS4_6LayoutINS5_IJSD_SD_SD_EEENS5_IJNSA_ILi0EEES10_S10_EEEEENS5_IJNS4_10UnderscoreES13_S13_EEEEENS4_28SM100_TMA_2SM_LOAD_MULTICASTENS4_14ComposedLayoutINS4_7SwizzleILi2ELi4ELi3EEENS4_18smem_ptr_flag_bitsILi8EEENSY_INS5_IJNSA_ILi8EEESI_EEENS5_IJSI_SD_EEEEEEEvNS4_8identityES16_S1G_vS1H_EENS_8epilogue10collective18CollectiveEpilogueINS1J_23Sm100TmaWarpSpecializedILi4ELi2ELi32ELb0ELb0EEEJNS5_IJSI_SH_SI_EEENS5_IJNSY_ISI_SD_EENSY_INS5_IJNSA_ILi32EEESC_EEENS5_IJSD_SG_EEEEEEEESK_SL_SK_SL_NS1J_6fusion15FusionCallbacksIS1N_NS1V_17LinearCombinationISK_fSK_fLNS_15FloatRoundStyleE2EEES1O_S1U_JEEENS4_5SM1004TMEM4LOAD26SM100_TMEM_LOAD_32dp32b32xENS4_13SM90_TMA_LOADENS17_INS18_ILi1ELi4ELi3EEES1B_NSY_INS5_IJS1C_S1Q_EEENS5_IJS1Q_SD_EEEEEEENS4_39AutoVectorizingCopyWithAssumedAlignmentILi128EEENS4_14SM90_TMA_STOREES2A_S2C_S2C_EEEvvEEEEvNT_6ParamsE,@"STO_CUDA_ENTRY STV_DEFAULT"
_ZN7cutlass13device_kernelINS_4gemm6kernel13GemmUniversalIN4cute5tupleIJiiiiEEENS1_10collective13CollectiveMmaINS1_35MainloopSm100TmaUmmaWarpSpecializedILi16ELi2ELi4ENS5_IJNS4_1CILi4EEENSA_ILi2EEENSA_ILi1EEEEEEEENS5_IJNSA_ILi128EEENSA_ILi256EEENSA_ILi64EEEEEENS_12float_e5m2_tENS5_IJlSD_lEEESK_SL_NS4_8TiledMMAINS4_8MMA_AtomIJNS4_10MMA_TraitsINS4_25SM100_MMA_F8F6F4_2x1SM_SSEJSK_SK_fSG_SH_NS4_17integral_constantINS4_4UMMA5MajorELSS_0EEEST_NSQ_INSR_7ScaleInELSU_0EEESV_EEEEEENS4_6LayoutINS5_IJSD_SD_SD_EEENS5_IJNSA_ILi0EEES10_S10_EEEEENS5_IJNS4_10UnderscoreES13_S13_EEEEENS4_28SM100_TMA_2SM_LOAD_MULTICASTENS4_14ComposedLayoutINS4_7SwizzleILi2ELi4ELi3EEENS4_18smem_ptr_flag_bitsILi8EEENSY_INS5_IJNSA_ILi8EEESI_EEENS5_IJSI_SD_EEEEEEEvNS4_8identityES16_S1G_vS1H_EENS_8epilogue10collective18CollectiveEpilogueINS1J_23Sm100TmaWarpSpecializedILi4ELi2ELi32ELb0ELb0EEEJNS5_IJSI_SH_SI_EEENS5_IJNSY_ISI_SD_EENSY_INS5_IJNSA_ILi32EEESC_EEENS5_IJSD_SG_EEEEEEEESK_SL_SK_SL_NS1J_6fusion15FusionCallbacksIS1N_NS1V_17LinearCombinationISK_fSK_fLNS_15FloatRoundStyleE2EEES1O_S1U_JEEENS4_5SM1004TMEM4LOAD26SM100_TMEM_LOAD_32dp32b32xENS4_13SM90_TMA_LOADENS17_INS18_ILi1ELi4ELi3EEES1B_NSY_INS5_IJS1C_S1Q_EEENS5_IJS1Q_SD_EEEEEEENS4_39AutoVectorizingCopyWithAssumedAlignmentILi128EEENS4_14SM90_TMA_STOREES2A_S2C_S2C_EEEvvEEEEvNT_6ParamsE:
[----:B------:R-:W1:Y:S01]  /*0000*/  LDC R1, c[0x0][0x37c] ;  /* 0x0000df00ff017b82 */ /* 0x000e620000000800 */
[----:B------:R-:W2:Y:S01]  /*0010*/  S2R R99, SR_TID.X ;  /* 0x0000000000637919 */ /* 0x000ea20000002100 */
[----:B------:R-:W3:Y:S06]  /*0020*/  LDCU.64 UR8, c[0x0][0x890] ;  /* 0x00011200ff0877ac */ /* 0x000eec0008000a00 */
[----:B------:R-:W4:Y:S01]  /*0030*/  S2UR UR58, SR_CgaCtaId ;  /* 0x00000000003a79c3 */ /* 0x000f220000008800 */
[----:B------:R-:W-:Y:S02]  /*0040*/  PRMT R90, RZ, 0x7610, R90 ;  /* 0x00007610ff5a7816 */ /* 0x000fe4000000005a */
[----:B------:R-:W-:-:S02]  /*0050*/  ELECT P0, URZ, PT ;  /* 0x0000000000ff782f */ /* 0x000fc40003800000 */
[----:B---3--:R-:W-:-:S04]  /*0060*/  ISETP.NE.U32.AND P1, PT, RZ, UR8, PT ;  /* 0x00000008ff007c0c */ /* 0x008fc8000bf25070 */
[----:B------:R-:W-:Y:S01]  /*0070*/  ISETP.NE.AND.EX P2, PT, RZ, UR9, PT, P1 ;  /* 0x00000009ff007c0c */ /* 0x000fe2000bf45310 */
[----:B----4-:R-:W-:Y:S02]  /*0080*/  ULOP3.LUT UR35, UR58, 0x1, URZ, 0xc0, !UPT ;  /* 0x000000013a237892 */ /* 0x010fe4000f8ec0ff */
[----:B------:R-:W-:Y:S01]  /*0090*/  ULOP3.LUT UR34, UR58, 0x1, URZ, 0x3c, !UPT ;  /* 0x000000013a227892 */ /* 0x000fe2000f8e3cff */
[----:B--2---:R-:W-:-:S05]  /*00a0*/  SHF.R.U32.HI R91, RZ, 0x5, R99 ;  /* 0x00000005ff5b7819 */ /* 0x004fca0000011663 */
[----:B------:R-:W2:Y:S02]  /*00b0*/  SHFL.IDX PT, R0, R91, RZ, 0x1f ;  /* 0x00001fff5b007589 */ /* 0x000ea400000e0000 */
[----:B--2---:R-:W-:Y:S02]  /*00c0*/  R2UR UR22, R0 ;  /* 0x00000000001672ca */ /* 0x004fe400000e0000 */
[----:B-1----:R-:W-:Y:S05]  /*00d0*/  @P2 BRA `(.L_x_0) ;  /* 0x0000000000302947 */ /* 0x002fea0003800000 */
[----:B------:R-:W1:Y:S02]  /*00e0*/  LDCU.64 UR4, c[0x0][0x888] ;  /* 0x00011100ff0477ac */ /* 0x000e640008000a00 */
[----:B-1----:R-:W-:-:S04]  /*00f0*/  UISETP.NE.U32.AND UP0, UPT, UR4, URZ, UPT ;  /* 0x000000ff0400728c */ /* 0x002fc8000bf05070 */
[----:B------:R-:W-:-:S09]  /*0100*/  UISETP.NE.AND.EX UP0, UPT, UR5, URZ, UPT, UP0 ;  /* 0x000000ff0500728c */ /* 0x000fd2000bf05300 */
[----:B------:R-:W-:Y:S05]  /*0110*/  BRA.U !UP0, `(.L_x_1) ;  /* 0x0000000108147547 */ /* 0x000fea000b800000 */
[----:B------:R-:W1:Y:S01]  /*0120*/  LDC.64 R2, c[0x0][0x888] ;  /* 0x00022200ff027b82 */ /* 0x000e620000000a00 */
[----:B------:R-:W1:Y:S02]  /*0130*/  LDCU.64 UR4, c[0x0][0x358] ;  /* 0x00006b00ff0477ac */ /* 0x000e640008000a00 */
[----:B-1----:R1:W5:Y:S01]  /*0140*/  LDG.E R41, desc[UR4][R2.64] ;  /* 0x0000000402297981 */ /* 0x002362000c1e1900 */
[----:B------:R-:W-:Y:S01]  /*0150*/  HFMA2 R90, -RZ, RZ, 0, 5.9604644775390625e-08 ;  /* 0x00000001ff5a7431 */ /* 0x000fe200000001ff */
[----:B------:R-:W-:Y:S05]  /*0160*/  BRA `(.L_x_0) ;  /* 0x00000000000c7947 */ /* 0x000fea0003800000 */
.L_x_1:
[----:B------:R-:W1:Y:S01]  /*0170*/  LDCU UR4, c[0x0][0x880] ;  /* 0x00011000ff0477ac */ /* 0x000e620008000800 */
[----:B------:R-:W-:Y:S01]  /*0180*/  HFMA2 R90, -RZ, RZ, 0, 5.9604644775390625e-08 ;  /* 0x00000001ff5a7431 */ /* 0x000fe200000001ff */
[----:B-1----:R-:W-:-:S07]  /*0190*/  MOV R41, UR4 ;  /* 0x0000000400297c02 */ /* 0x002fce0008000f00 */
.L_x_0:
[----:B------:R-:W2:Y:S02]  /*01a0*/  LDCU.64 UR4, c[0x0][0x8b0] ;  /* 0x00011600ff0477ac */ /* 0x000ea40008000a00 */
[----:B--2---:R-:W-:-:S04]  /*01b0*/  UISETP.NE.U32.AND UP0, UPT, UR4, URZ, UPT ;  /* 0x000000ff0400728c */ /* 0x004fc8000bf05070 */
[----:B------:R-:W-:-:S09]  /*01c0*/  UISETP.NE.AND.EX UP0, UPT, UR5, URZ, UPT, UP0 ;  /* 0x000000ff0500728c */ /* 0x000fd2000bf05300 */
[----:B------:R-:W-:Y:S05]  /*01d0*/  BRA.U UP0, `(.L_x_2) ;  /* 0x0000000100287547 */ /* 0x000fea000b800000 */
[----:B------:R-:W2:Y:S02]  /*01e0*/  LDCU.64 UR4, c[0x0][0x8a8] ;  /* 0x00011500ff0477ac */ /* 0x000ea40008000a00 */
[----:B--2---:R-:W-:-:S04]  /*01f0*/  UISETP.NE.U32.AND UP0, UPT, UR4, URZ, UPT ;  /* 0x000000ff0400728c */ /* 0x004fc8000bf05070 */
[----:B------:R-:W-:-:S09]  /*0200*/  UISETP.NE.AND.EX UP0, UPT, UR5, URZ, UPT, UP0 ;  /* 0x000000ff0500728c */ /* 0x000fd2000bf05300 */
[----:B------:R-:W-:Y:S05]  /*0210*/  BRA.U !UP0, `(.L_x_3) ;  /* 0x0000000108107547 */ /* 0x000fea000b800000 */
[----:B------:R-:W2:Y:S01]  /*0220*/  LDC.64 R38, c[0x0][0x8a8] ;  /* 0x00022a00ff267b82 */ /* 0x000ea20000000a00 */
[----:B------:R-:W2:Y:S02]  /*0230*/  LDCU.64 UR4, c[0x0][0x358] ;  /* 0x00006b00ff0477ac */ /* 0x000ea40008000a00 */
[----:B--2---:R2:W5:Y:S01]  /*0240*/  LDG.E R38, desc[UR4][R38.64] ;  /* 0x0000000426267981 */ /* 0x004562000c1e1900 */
[----:B------:R-:W-:Y:S05]  /*0250*/  BRA `(.L_x_2) ;  /* 0x0000000000087947 */ /* 0x000fea0003800000 */
.L_x_3:
[----:B------:R-:W2:Y:S02]  /*0260*/  LDCU UR4, c[0x0][0x8a0] ;  /* 0x00011400ff0477ac */ /* 0x000ea40008000800 */
[----:B--2---:R-:W-:Y:S02]  /*0270*/  MOV R38, UR4 ;  /* 0x0000000400267c02 */ /* 0x004fe40008000f00 */
.L_x_2:
[----:B------:R-:W-:Y:S01]  /*0280*/  IMAD.U32 R0, RZ, RZ, UR22 ;  /* 0x00000016ff007e24 */ /* 0x000fe2000f8e00ff */
[----:B------:R-:W-:Y:S04]  /*0290*/  BSSY.RECONVERGENT B0, `(.L_x_4) ;  /* 0x000000c000007945 */ /* 0x000fe80003800200 */
[C---:B------:R-:W-:Y:S02]  /*02a0*/  ISETP.NE.OR P3, PT, R0.reuse, 0x1, !P0 ;  /* 0x000000010000780c */ /* 0x040fe40004765670 */
[----:B------:R-:W-:-:S11]  /*02b0*/  ISETP.NE.OR P2, PT, R0, 0x3, !P0 ;  /* 0x000000030000780c */ /* 0x000fd60004745670 */
[----:B------:R-:W-:Y:S05]  /*02c0*/  @P3 BRA `(.L_x_5) ;  /* 0x0000000000203947 */ /* 0x000fea0003800000 */
[----:B------:R-:W3:Y:S02]  /*02d0*/  LDCU.64 UR4, c[0x0][0x348] ;  /* 0x00006900ff0477ac */ /* 0x000ee40008000a00 */
[----:B---3--:R-:W-:Y:S02]  /*02e0*/  UIADD3 UR6, UP1, UPT, UR4, 0x80, URZ ;  /* 0x0000008004067890 */ /* 0x008fe4000ff3e0ff */
[----:B------:R-:W-:Y:S02]  /*02f0*/  UIADD3 UR4, UP0, UPT, UR4, 0x180, URZ ;  /* 0x0000018004047890 */ /* 0x000fe4000ff1e0ff */
[----:B------:R-:W-:Y:S02]  /*0300*/  UIADD3.X UR7, UPT, UPT, URZ, UR5, URZ, UP1, !UPT ;  /* 0x00000005ff077290 */ /* 0x000fe40008ffe4ff */
[----:B------:R-:W-:-:S07]  /*0310*/  UIADD3.X UR5, UPT, UPT, URZ, UR5, URZ, UP0, !UPT ;  /* 0x00000005ff057290 */ /* 0x000fce00087fe4ff */
[----:B------:R3:W-:Y:S02]  /*0320*/  UTMACCTL.PF [UR6] ;  /* 0x00000000060079b9 */ /* 0x0007e40008040000 */
[----:B------:R3:W-:Y:S02]  /*0330*/  UTMACCTL.PF [UR4] ;  /* 0x00000000040079b9 */ /* 0x0007e40008040000 */
[----:B---3--:R-:W-:Y:S01]  /*0340*/  NOP ;  /* 0x0000000000007918 */ /* 0x008fe20000000000 */
.L_x_5:
[----:B------:R-:W-:Y:S05]  /*0350*/  BSYNC.RECONVERGENT B0 ;  /* 0x0000000000007941 */ /* 0x000fea0003800200 */
.L_x_4:
[----:B------:R-:W-:Y:S04]  /*0360*/  BSSY.RECONVERGENT B0, `(.L_x_6) ;  /* 0x000000a000007945 */ /* 0x000fe80003800200 */
        /* <DEDUP_REMOVED lines=9> */
.L_x_7:
[----:B------:R-:W-:Y:S05]  /*0400*/  BSYNC.RECONVERGENT B0 ;  /* 0x0000000000007941 */ /* 0x000fea0003800200 */
.L_x_6:
[----:B------:R-:W3:Y:S01]  /*0410*/  LDCU.64 UR4, c[0x0][0x888] ;  /* 0x00011100ff0477ac */ /* 0x000ee20008000a00 */
[----:B------:R-:W-:Y:S01]  /*0420*/  ISETP.NE.AND.EX P1, PT, RZ, UR9, PT, P1 ;  /* 0x00000009ff007c0c */ /* 0x000fe2000bf25310 */
[----:B------:R-:W-:Y:S01]  /*0430*/  UPLOP3.LUT UP5, UPT, UPT, UPT, UPT, 0x80, 0x8 ;  /* 0x000000000008789c */ /* 0x000fe20003faf070 */
[----:B---3--:R-:W-:-:S04]  /*0440*/  ISETP.NE.U32.AND P2, PT, RZ, UR4, PT ;  /* 0x00000004ff007c0c */ /* 0x008fc8000bf45070 */
[----:B------:R-:W-:-:S13]  /*0450*/  ISETP.NE.AND.EX P2, PT, RZ, UR5, PT, P2 ;  /* 0x00000005ff007c0c */ /* 0x000fda000bf45320 */
[----:B------:R-:W-:Y:S05]  /*0460*/  @P2 BRA P1, `(.L_x_8) ;  /* 0x0000000000282947 */ /* 0x000fea0000800000 */
[----:B------:R-:W-:Y:S01]  /*0470*/  UISETP.NE.U32.AND UP0, UPT, UR8, URZ, UPT ;  /* 0x000000ff0800728c */ /* 0x000fe2000bf05070 */
[----:B-----5:R-:W-:Y:S01]  /*0480*/  FSETP.NEU.AND P1, PT, R41, RZ, PT ;  /* 0x000000ff2900720b */ /* 0x020fe20003f2d000 */
[----:B------:R-:W-:Y:S02]  /*0490*/  UISETP.NE.U32.AND UP2, UPT, UR4, URZ, UPT ;  /* 0x000000ff0400728c */ /* 0x000fe4000bf45070 */
[----:B------:R-:W-:Y:S02]  /*04a0*/  UISETP.NE.AND.EX UP1, UPT, UR9, URZ, UPT, UP0 ;  /* 0x000000ff0900728c */ /* 0x000fe4000bf25300 */
[----:B------:R-:W-:-:S04]  /*04b0*/  UISETP.NE.AND.EX UP0, UPT, UR5, URZ, UPT, UP2 ;  /* 0x000000ff0500728c */ /* 0x000fc8000bf05320 */
[----:B------:R-:W-:-:S04]  /*04c0*/  USEL UR4, URZ, 0xffffffff, UP0 ;  /* 0xffffffffff047887 */ /* 0x000fc80008000000 */
[----:B------:R-:W-:Y:S01]  /*04d0*/  VOTEU.ANY UP0, P1 ;  /* 0x0000000000ff7886 */ /* 0x000fe20000800100 */
[----:B------:R-:W-:-:S04]  /*04e0*/  @!UP1 USEL UR4, URZ, 0xffffffff, UP0 ;  /* 0xffffffffff049887 */ /* 0x000fc80008000000 */
[----:B------:R-:W-:-:S04]  /*04f0*/  ULOP3.LUT UR4, UR4, 0x1, URZ, 0xc0, !UPT ;  /* 0x0000000104047892 */ /* 0x000fc8000f8ec0ff */
[----:B------:R-:W-:-:S11]  /*0500*/  UISETP.NE.U32.AND UP5, UPT, UR4, 0x1, UPT ;  /* 0x000000010400788c */ /* 0x000fd6000bfa5070 */
.L_x_8:
[----:B------:R-:W3:Y:S01]  /*0510*/  SHFL.IDX PT, R0, R91, RZ, 0x1f ;  /* 0x00001fff5b007589 */ /* 0x000ee200000e0000 */
[----:B------:R-:W-:-:S04]  /*0520*/  UISETP.NE.AND UP0, UPT, UR22, 0x2, UPT ;  /* 0x000000021600788c */ /* 0x000fc8000bf05270 */
[----:B------:R-:W-:Y:S02]  /*0530*/  UISETP.EQ.AND UP1, UPT, UR35, URZ, !UP0 ;  /* 0x000000ff2300728c */ /* 0x000fe4000c722270 */
[----:B------:R-:W-:-:S04]  /*0540*/  USEL UR53, URZ, 0x1, UP0 ;  /* 0x00000001ff357887 */ /* 0x000fc80008000000 */
[----:B------:R-:W-:Y:S02]  /*0550*/  PLOP3.LUT P3, PT, P0, PT, UP1, 0x80, 0x8 ;  /* 0x000000000008781c */ /* 0x000fe4000076f018 */
[----:B---3--:R-:W-:-:S13]  /*0560*/  ISETP.NE.AND P1, PT, R0, RZ, PT ;  /* 0x000000ff0000720c */ /* 0x008fda0003f25270 */
[----:B------:R-:W-:Y:S05]  /*0570*/  @P1 BRA `(.L_x_9) ;  /* 0x0000000000c01947 */ /* 0x000fea0003800000 */
[----:B------:R-:W-:Y:S01]  /*0580*/  ELECT P1, URZ, PT ;  /* 0x0000000000ff782f */ /* 0x000fe20003820000 */
[----:B------:R-:W-:-:S12]  /*0590*/  BSSY.RECONVERGENT B0, `(.L_x_9) ;  /* 0x000002e000007945 */ /* 0x000fd80003800200 */
[----:B------:R-:W-:Y:S05]  /*05a0*/  @!P1 BRA `(.L_x_10) ;  /* 0x0000000000b09947 */ /* 0x000fea0003800000 */
[----:B------:R-:W-:Y:S01]  /*05b0*/  UMOV UR4, 0x400 ;  /* 0x0000040000047882 */ /* 0x000fe20000000000 */
[----:B------:R-:W-:Y:S01]  /*05c0*/  UMOV UR8, 0x1 ;  /* 0x0000000100087882 */ /* 0x000fe20000000000 */
[----:B------:R-:W-:Y:S01]  /*05d0*/  UMOV UR6, 0x3 ;  /* 0x0000000300067882 */ /* 0x000fe20000000000 */
[----:B------:R-:W-:Y:S02]  /*05e0*/  ULEA UR4, UR58, UR4, 0x18 ;  /* 0x000000043a047291 */ /* 0x000fe4000f8ec0ff */
[----:B------:R-:W-:-:S04]  /*05f0*/  UIADD3 UR8, UPT, UPT, -UR8, 0x100000, URZ ;  /* 0x0010000008087890 */ /* 0x000fc8000fffe1ff */
[----:B------:R-:W-:Y:S02]  /*0600*/  USHF.L.U32 UR9, UR8, 0xb, URZ ;  /* 0x0000000b08097899 */ /* 0x000fe400080006ff */
[----:B------:R-:W-:Y:S02]  /*0610*/  USHF.L.U32 UR8, UR8, 0x1, URZ ;  /* 0x0000000108087899 */ /* 0x000fe400080006ff */
[----:B------:R-:W-:-:S04]  /*0620*/  UIADD3 UR6, UPT, UPT, -UR6, 0x100000, URZ ;  /* 0x0010000006067890 */ /* 0x000fc8000fffe1ff */
[----:B------:R-:W-:Y:S02]  /*0630*/  USHF.L.U32 UR7, UR6, 0xb, URZ ;  /* 0x0000000b06077899 */ /* 0x000fe400080006ff */
[----:B------:R-:W-:Y:S01]  /*0640*/  USHF.L.U32 UR6, UR6, 0x1, URZ ;  /* 0x0000000106067899 */ /* 0x000fe200080006ff */
[----:B------:R-:W3:Y:S03]  /*0650*/  FENCE.VIEW.ASYNC.S ;  /* 0x00000000000073c6 */ /* 0x000ee60000000000 */
[----:B---3--:R3:W4:Y:S08]  /*0660*/  SYNCS.EXCH.64 URZ, [UR4], UR8 ;  /* 0x0000000804ff75b2 */ /* 0x0087300008000100 */
[----:B------:R3:W1:Y:S01]  /*0670*/  SYNCS.EXCH.64 URZ, [UR4+0x80], UR6 ;  /* 0x0000800604ff75b2 */ /* 0x0006620008000100 */
        /* <DEDUP_REMOVED lines=29> */
[----:B------:R3:W1:Y:S02]  /*0850*/  SYNCS.EXCH.64 URZ, [UR4+0xf8], UR6 ;  /* 0x0000f80604ff75b2 */ /* 0x0006640008000100 */
[----:B---34-:R-:W-:Y:S01]  /*0860*/  NOP ;  /* 0x0000000000007918 */ /* 0x018fe20000000000 */
.L_x_10:
[----:B------:R-:W-:Y:S05]  /*0870*/  BSYNC.RECONVERGENT B0 ;  /* 0x0000000000007941 */ /* 0x000fea0003800200 */
.L_x_9:
[----:B------:R-:W3:Y:S01]  /*0880*/  SHFL.IDX PT, R0, R91, RZ, 0x1f ;  /* 0x00001fff5b007589 */ /* 0x000ee200000e0000 */
[----:B------:R-:W-:Y:S01]  /*0890*/  NOP ;  /* 0x0000000000007918 */ /* 0x000fe20000000000 */
[----:B---3--:R-:W-:-:S13]  /*08a0*/  ISETP.NE.AND P1, PT, R0, 0x1, PT ;  /* 0x000000010000780c */ /* 0x008fda0003f25270 */
[----:B------:R-:W-:Y:S05]  /*08b0*/  @P1 BRA `(.L_x_11) ;  /* 0x0000000000541947 */ /* 0x000fea0003800000 */
        /* <DEDUP_REMOVED lines=10> */
[----:B------:R-:W-:Y:S01]  /*0960*/  ELECT P1, URZ, PT ;  /* 0x0000000000ff782f */ /* 0x000fe20003820000 */
[----:B------:R-:W3:Y:S02]  /*0970*/  FENCE.VIEW.ASYNC.S ;  /* 0x00000000000073c6 */ /* 0x000ee40000000000 */
[----:B---3--:R3:W4:Y:S08]  /*0980*/  SYNCS.EXCH.64 URZ, [UR4+0x100], UR8 ;  /* 0x0001000804ff75b2 */ /* 0x0087300008000100 */
[----:B------:R3:W1:Y:S01]  /*0990*/  SYNCS.EXCH.64 URZ, [UR4+0x120], UR6 ;  /* 0x0001200604ff75b2 */ /* 0x0006620008000100 */
[----:B------:R3:W1:Y:S01]  /*09a0*/  SYNCS.EXCH.64 URZ, [UR4+0x108], UR8 ;  /* 0x0001080804ff75b2 */ /* 0x0006620008000100 */
[----:B------:R3:W1:Y:S01]  /*09b0*/  SYNCS.EXCH.64 URZ, [UR4+0x128], UR6 ;  /* 0x0001280604ff75b2 */ /* 0x0006620008000100 */
[----:B------:R3:W1:Y:S01]  /*09c0*/  SYNCS.EXCH.64 URZ, [UR4+0x110], UR8 ;  /* 0x0001100804ff75b2 */ /* 0x0006620008000100 */
[----:B------:R3:W1:Y:S01]  /*09d0*/  SYNCS.EXCH.64 URZ, [UR4+0x130], UR6 ;  /* 0x0001300604ff75b2 */ /* 0x0006620008000100 */
[----:B------:R3:W1:Y:S01]  /*09e0*/  SYNCS.EXCH.64 URZ, [UR4+0x118], UR8 ;  /* 0x0001180804ff75b2 */ /* 0x0006620008000100 */
[----:B------:R3:W1:Y:S01]  /*09f0*/  SYNCS.EXCH.64 URZ, [UR4+0x138], UR6 ;  /* 0x0001380604ff75b2 */ /* 0x0006620008000100 */
[----:B------:R-:W-:Y:S01]  /*0a00*/  NOP ;  /* 0x0000000000007918 */ /* 0x000fe20000000000 */
.L_x_11:
[----:B------:R-:W2:Y:S01]  /*0a10*/  SHFL.IDX PT, R0, R91, RZ, 0x1f ;  /* 0x00001fff5b007589 */ /* 0x000ea200000e0000 */
[----:B------:R-:W-:Y:S01]  /*0a20*/  NOP ;  /* 0x0000000000007918 */ /* 0x000fe20000000000 */
[----:B--2---:R-:W-:-:S13]  /*0a30*/  ISETP.NE.AND P1, PT, R0, 0x3, PT ;  /* 0x000000030000780c */ /* 0x004fda0003f25270 */
[----:B------:R-:W-:Y:S05]  /*0a40*/  @P1 BRA `(.L_x_12) ;  /* 0x00000000002c1947 */ /* 0x000fea0003800000 */
[----:B---3--:R-:W-:Y:S01]  /*0a50*/  UMOV UR4, 0x400 ;  /* 0x0000040000047882 */ /* 0x008fe20000000000 */
[----:B------:R-:W-:Y:S01]  /*0a60*/  UMOV UR5, 0x20 ;  /* 0x0000002000057882 */ /* 0x000fe20000000000 */
[----:B------:R-:W-:Y:S02]  /*0a70*/  ULEA UR6, UR58, UR4, 0x18 ;  /* 0x000000043a067291 */ /* 0x000fe4000f8ec0ff */
[----:B------:R-:W-:-:S04]  /*0a80*/  UIADD3 UR4, UPT, UPT, -UR5, 0x100000, URZ ;  /* 0x0010000005047890 */ /* 0x000fc8000fffe1ff */
[----:B------:R-:W-:Y:S02]  /*0a90*/  USHF.L.U32 UR5, UR4, 0xb, URZ ;  /* 0x0000000b04057899 */ /* 0x000fe400080006ff */
[----:B------:R-:W-:Y:S01]  /*0aa0*/  USHF.L.U32 UR4, UR4, 0x1, URZ ;  /* 0x0000000104047899 */ /* 0x000fe200080006ff */
[----:B------:R-:W-:Y:S01]  /*0ab0*/  ELECT P1, URZ, PT ;  /* 0x0000000000ff782f */ /* 0x000fe20003820000 */
[----:B------:R-:W2:Y:S10]  /*0ac0*/  FENCE.VIEW.ASYNC.S ;  /* 0x00000000000073c6 */ /* 0x000eb40000000000 */
[----:B--2---:R2:W3:Y:S01]  /*0ad0*/  SYNCS.EXCH.64 URZ, [UR6+0x140], UR4 ;  /* 0x0001400406ff75b2 */ /* 0x0044e20008000100 */
[----:B------:R2:W1:Y:S01]  /*0ae0*/  SYNCS.EXCH.64 URZ, [UR6+0x148], UR4 ;  /* 0x0001480406ff75b2 */ /* 0x0004620008000100 */
[----:B------:R-:W-:Y:S01]  /*0af0*/  NOP ;  /* 0x0000000000007918 */ /* 0x000fe20000000000 */
.L_x_12:
[----:B------:R-:W4:Y:S01]  /*0b00*/  SHFL.IDX PT, R0, R91, RZ, 0x1f ;  /* 0x00001fff5b007589 */ /* 0x000f2200000e0000 */
[----:B------:R-:W-:Y:S01]  /*0b10*/  NOP ;  /* 0x0000000000007918 */ /* 0x000fe20000000000 */
[----:B----4-:R-:W-:-:S13]  /*0b20*/  ISETP.NE.AND P1, PT, R0, 0x4, PT ;  /* 0x000000040000780c */ /* 0x010fda0003f25270 */
[----:B------:R-:W-:Y:S05]  /*0b30*/  @P1 BRA `(.L_x_13) ;  /* 0x0000000000481947 */ /* 0x000fea0003800000 */
[----:B--23--:R-:W-:Y:S01]  /*0b40*/  UMOV UR4, 0x720 ;  /* 0x0000072000047882 */ /* 0x00cfe20000000000 */
[----:B------:R-:W-:Y:S01]  /*0b50*/  UMOV UR6, 0x400 ;  /* 0x0000040000067882 */ /* 0x000fe20000000000 */
[----:B------:R-:W-:Y:S01]  /*0b60*/  USEL UR4, UR4, 0x620, UP5 ;  /* 0x0000062004047887 */ /* 0x000fe2000a800000 */
        /* <DEDUP_REMOVED lines=9> */
[----:B------:R-:W2:Y:S02]  /*0c00*/  FENCE.VIEW.ASYNC.S ;  /* 0x00000000000073c6 */ /* 0x000ea40000000000 */
[----:B--2---:R4:W2:Y:S08]  /*0c10*/  SYNCS.EXCH.64 URZ, [UR6+0x150], UR8 ;  /* 0x0001500806ff75b2 */ /* 0x0048b00008000100 */
[----:B------:R4:W3:Y:S01]  /*0c20*/  SYNCS.EXCH.64 URZ, [UR6+0x160], UR4 ;  /* 0x0001600406ff75b2 */ /* 0x0008e20008000100 */
[----:B------:R4:W1:Y:S01]  /*0c30*/  SYNCS.EXCH.64 URZ, [UR6+0x158], UR8 ;  /* 0x0001580806ff75b2 */ /* 0x0008620008000100 */
[----:B------:R4:W1:Y:S02]  /*0c40*/  SYNCS.EXCH.64 URZ, [UR6+0x168], UR4 ;  /* 0x0001680406ff75b2 */ /* 0x0008640008000100 */
[----:B----4-:R-:W-:Y:S01]  /*0c50*/  NOP ;  /* 0x0000000000007918 */ /* 0x010fe20000000000 */
.L_x_13:
[----:B------:R-:W4:Y:S01]  /*0c60*/  SHFL.IDX PT, R0, R91, RZ, 0x1f ;  /* 0x00001fff5b007589 */ /* 0x000f2200000e0000 */
[----:B------:R-:W-:Y:S01]  /*0c70*/  NOP ;  /* 0x0000000000007918 */ /* 0x000fe20000000000 */
[----:B----4-:R-:W-:-:S13]  /*0c80*/  ISETP.NE.AND P1, PT, R0, 0x5, PT ;  /* 0x000000050000780c */ /* 0x010fda0003f25270 */
[----:B------:R-:W-:Y:S05]  /*0c90*/  @P1 BRA `(.L_x_14) ;  /* 0x0000000000541947 */ /* 0x000fea0003800000 */
[----:B--23--:R-:W-:Y:S01]  /*0ca0*/  UMOV UR4, 0x400 ;  /* 0x0000040000047882 */ /* 0x00cfe20000000000 */
        /* <DEDUP_REMOVED lines=14> */
[----:B------:R4:W1:Y:S01]  /*0d90*/  SYNCS.EXCH.64 URZ, [UR4+0x198], UR8 ;  /* 0x0001980804ff75b2 */ /* 0x0008620008000100 */
[----:B------:R4:W1:Y:S01]  /*0da0*/  SYNCS.EXCH.64 URZ, [UR4+0x180], UR6 ;  /* 0x0001800604ff75b2 */ /* 0x0008620008000100 */
[----:B------:R4:W1:Y:S01]  /*0db0*/  SYNCS.EXCH.64 URZ, [UR4+0x1a0], UR8 ;  /* 0x0001a00804ff75b2 */ /* 0x0008620008000100 */
[----:B------:R4:W1:Y:S01]  /*0dc0*/  SYNCS.EXCH.64 URZ, [UR4+0x188], UR6 ;  /* 0x0001880604ff75b2 */ /* 0x0008620008000100 */
[----:B------:R4:W1:Y:S02]  /*0dd0*/  SYNCS.EXCH.64 URZ, [UR4+0x1a8], UR8 ;  /* 0x0001a80804ff75b2 */ /* 0x0008640008000100 */
[----:B----4-:R-:W-:Y:S01]  /*0de0*/  NOP ;  /* 0x0000000000007918 */ /* 0x010fe20000000000 */
.L_x_14:
[----:B------:R-:W4:Y:S01]  /*0df0*/  SHFL.IDX PT, R0, R91, RZ, 0x1f ;  /* 0x00001fff5b007589 */ /* 0x000f2200000e0000 */
[----:B------:R-:W-:Y:S01]  /*0e00*/  ISETP.NE.OR P0, PT, RZ, UR22, !P0 ;  /* 0x00000016ff007c0c */ /* 0x000fe2000c705670 */
[----:B------:R-:W-:Y:S01]  /*0e10*/  NOP ;  /* 0x0000000000007918 */ /* 0x000fe20000000000 */
[----:B----4-:R-:W-:-:S13]  /*0e20*/  ISETP.NE.AND P1, PT, R0, 0x3, PT ;  /* 0x000000030000780c */ /* 0x010fda0003f25270 */
[----:B------:R-:W-:Y:S05]  /*0e30*/  @P1 BRA `(.L_x_15) ;  /* 0x0000000000341947 */ /* 0x000fea0003800000 */
[----:B--23--:R-:W-:Y:S01]  /*0e40*/  UMOV UR4, 0x400 ;  /* 0x0000040000047882 */ /* 0x00cfe20000000000 */
[----:B------:R-:W-:Y:S01]  /*0e50*/  UMOV UR6, 0x20 ;  /* 0x0000002000067882 */ /* 0x000fe20000000000 */
[----:B------:R-:W-:Y:S02]  /*0e60*/  ULEA UR4, UR58, UR4, 0x18 ;  /* 0x000000043a047291 */ /* 0x000fe4000f8ec0ff */
[----:B------:R-:W-:-:S04]  /*0e70*/  UIADD3 UR6, UPT, UPT, -UR6, 0x100000, URZ ;  /* 0x0010000006067890 */ /* 0x000fc8000fffe1ff */
[----:B------:R-:W-:Y:S02]  /*0e80*/  USHF.L.U32 UR7, UR6, 0xb, URZ ;  /* 0x0000000b06077899 */ /* 0x000fe400080006ff */
[----:B------:R-:W-:Y:S01]  /*0e90*/  USHF.L.U32 UR6, UR6, 0x1, URZ ;  /* 0x0000000106067899 */ /* 0x000fe200080006ff */
[----:B------:R-:W-:Y:S01]  /*0ea0*/  ELECT P1, URZ, PT ;  /* 0x0000000000ff782f */ /* 0x000fe20003820000 */
[----:B------:R-:W2:Y:S10]  /*0eb0*/  FENCE.VIEW.ASYNC.S ;  /* 0x00000000000073c6 */ /* 0x000eb40000000000 */
[----:B--2---:R4:W2:Y:S01]  /*0ec0*/  SYNCS.EXCH.64 URZ, [UR4+0x1b0], UR6 ;  /* 0x0001b00604ff75b2 */ /* 0x0048a20008000100 */
[----:B------:R4:W3:Y:S01]  /*0ed0*/  SYNCS.EXCH.64 URZ, [UR4+0x1c0], UR6 ;  /* 0x0001c00604ff75b2 */ /* 0x0008e20008000100 */
[----:B------:R4:W1:Y:S01]  /*0ee0*/  SYNCS.EXCH.64 URZ, [UR4+0x1b8], UR6 ;  /* 0x0001b80604ff75b2 */ /* 0x0008620008000100 */
[----:B------:R4:W1:Y:S02]  /*0ef0*/  SYNCS.EXCH.64 URZ, [UR4+0x1c8], UR6 ;  /* 0x0001c80604ff75b2 */ /* 0x0008640008000100 */
[----:B----4-:R-:W-:Y:S01]  /*0f00*/  NOP ;  /* 0x0000000000007918 */ /* 0x010fe20000000000 */
.L_x_15:
[----:B------:R-:W-:Y:S01]  /*0f10*/  VOTEU.ALL UP0, P0 ;  /* 0x0000000000ff7886 */ /* 0x000fe20000000000 */
[----:B--23--:R-:W-:Y:S01]  /*0f20*/  UMOV UR4, 0x20 ;  /* 0x0000002000047882 */ /* 0x00cfe20000000000 */
[----:B------:R-:W2:Y:S01]  /*0f30*/  LDCU UR37, c[0x0][0x36c] ;  /* 0x00006d80ff2577ac */ /* 0x000ea20008000800 */
[----:B------:R-:W-:Y:S01]  /*0f40*/  NOP ;  /* 0x0000000000007918 */ /* 0x000fe20000000000 */
[----:B------:R-:W-:Y:S01]  /*0f50*/  LOP3.LUT R0, R99, 0x1f, RZ, 0xc0, !PT ;  /* 0x0000001f63007812 */ /* 0x000fe200078ec0ff */
[----:B------:R-:W-:Y:S01]  /*0f60*/  @!UP0 UMOV UR6, 0x400 ;  /* 0x0000040000068882 */ /* 0x000fe20000000000 */
[----:B------:R-:W-:-:S04]  /*0f70*/  @!UP0 UIADD3 UR4, UPT, UPT, -UR4, 0x100000, URZ ;  /* 0x0010000004048890 */ /* 0x000fc8000fffe1ff */
[----:B------:R-:W-:Y:S02]  /*0f80*/  @!UP0 USHF.L.U32 UR5, UR4, 0xb, URZ ;  /* 0x0000000b04058899 */ /* 0x000fe400080006ff */
[----:B------:R-:W-:Y:S02]  /*0f90*/  @!UP0 USHF.L.U32 UR4, UR4, 0x1, URZ ;  /* 0x0000000104048899 */ /* 0x000fe400080006ff */
[----:B------:R-:W-:Y:S01]  /*0fa0*/  @!UP0 ULEA UR6, UR58, UR6, 0x18 ;  /* 0x000000063a068291 */ /* 0x000fe2000f8ec0ff */
[----:B------:R-:W-:Y:S01]  /*0fb0*/  VOTEU.ALL UP0, P0 ;  /* 0x0000000000ff7886 */ /* 0x000fe20000000000 */
[----:B------:R-:W-:Y:S02]  /*0fc0*/  UISETP.NE.AND UP6, UPT, UR22, URZ, UPT ;  /* 0x000000ff1600728c */ /* 0x000fe4000bfc5270 */
[----:B--2---:R-:W-:Y:S01]  /*0fd0*/  UISETP.EQ.U32.AND UP1, UPT, UR37, 0x1, UPT ;  /* 0x000000012500788c */ /* 0x004fe2000bf22070 */
[----:B------:R-:W2:Y:S07]  /*0fe0*/  FENCE.VIEW.ASYNC.S ;  /* 0x00000000000073c6 */ /* 0x000eae0000000000 */
[----:B--2---:R2:W3:Y:S01]  /*0ff0*/  @!UP0 SYNCS.EXCH.64 URZ, [UR6+0x1d0], UR4 ;  /* 0x0001d00406ff85b2 */ /* 0x0044e20008000100 */
[----:B------:R-:W-:Y:S05]  /*1000*/  BRA.U !UP1, `(.L_x_16) ;  /* 0x0000000109087547 */ /* 0x000fea000b800000 */
[----:B-1-3--:R-:W-:Y:S01]  /*1010*/  UCGABAR_ARV ;  /* 0x00000000000079c7 */ /* 0x00afe20008000000 */
[----:B------:R-:W-:Y:S05]  /*1020*/  BRA `(.L_x_17) ;  /* 0x0000000000047947 */ /* 0x000fea0003800000 */
.L_x_16:
[----:B-1-3--:R-:W-:Y:S01]  /*1030*/  NOP ;  /* 0x0000000000007918 */ /* 0x00afe20000000000 */
.L_x_17:
[----:B------:R-:W1:Y:S01]  /*1040*/  S2UR UR31, SR_CTAID.X ;  /* 0x00000000001f79c3 */ /* 0x000e620000002500 */
[----:B------:R-:W-:-:S05]  /*1050*/  CS2R.32 R3, SR_CgaSize ;  /* 0x0000000000037805 */ /* 0x000fca0000008a00 */
[----:B------:R-:W-:-:S05]  /*1060*/  IMAD R3, R3, -0xa0, RZ ;  /* 0xffffff6003037824 */ /* 0x000fca00078e02ff */
[----:B--2---:R-:W-:-:S14]  /*1070*/  R2UR UR5, R3 ;  /* 0x00000000030572ca */ /* 0x004fdc00000e0000 */
[----:B------:R-:W2:Y:S01]  /*1080*/  LDCU UR5, c[0x0][UR5+0x2b0] ;  /* 0x00005600050577ac */ /* 0x000ea20008000800 */
[----:B------:R-:W-:-:S05]  /*1090*/  CS2R.32 R3, SR_CgaSize ;  /* 0x0000000000037805 */ /* 0x000fca0000008a00 */
[----:B------:R-:W-:-:S05]  /*10a0*/  IMAD R3, R3, -0xa0, RZ ;  /* 0xffffff6003037824 */ /* 0x000fca00078e02ff */
[----:B------:R-:W-:-:S14]  /*10b0*/  R2UR UR4, R3 ;  /* 0x00000000030472ca */ /* 0x000fdc00000e0000 */
[----:B------:R-:W3:Y:S01]  /*10c0*/  LDCU UR4, c[0x0][UR4+0x2b4] ;  /* 0x00005680040477ac */ /* 0x000ee20008000800 */
[----:B------:R-:W4:Y:S01]  /*10d0*/  S2UR UR26, SR_CTAID.Y ;  /* 0x00000000001a79c3 */ /* 0x000f220000002600 */
[----:B------:R-:W-:-:S05]  /*10e0*/  CS2R.32 R3, SR_CgaSize ;  /* 0x0000000000037805 */ /* 0x000fca0000008a00 */
[----:B------:R-:W-:-:S05]  /*10f0*/  IMAD R3, R3, -0xa0, RZ ;  /* 0xffffff6003037824 */ /* 0x000fca00078e02ff */
[----:B------:R-:W-:-:S14]  /*1100*/  R2UR UR59, R3 ;  /* 0x00000000033b72ca */ /* 0x000fdc00000e0000 */
[----:B------:R-:W3:Y:S01]  /*1110*/  LDCU UR59, c[0x0][UR59+0x2a0] ;  /* 0x000054003b3b77ac */ /* 0x000ee20008000800 */
[----:B------:R-:W-:-:S05]  /*1120*/  CS2R.32 R3, SR_CgaSize ;  /* 0x0000000000037805 */ /* 0x000fca0000008a00 */
[----:B------:R-:W-:-:S05]  /*1130*/  IMAD R3, R3, -0xa0, RZ ;  /* 0xffffff6003037824 */ /* 0x000fca00078e02ff */
[----:B------:R-:W-:-:S14]  /*1140*/  R2UR UR62, R3 ;  /* 0x00000000033e72ca */ /* 0x000fdc00000e0000 */
[----:B------:R-:W3:Y:S01]  /*1150*/  LDCU UR62, c[0x0][UR62+0x2a4] ;  /* 0x000054803e3e77ac */ /* 0x000ee20008000800 */
[----:B------:R-:W-:Y:S02]  /*1160*/  ULOP3.LUT UR7, UR58, 0x3, URZ, 0xc0, !UPT ;  /* 0x000000033a077892 */ /* 0x000fe4000f8ec0ff */
[----:B------:R-:W-:Y:S02]  /*1170*/  USHF.R.U32.HI UR12, URZ, 0x1, UR58 ;  /* 0x00000001ff0c7899 */ /* 0x000fe4000801163a */
[----:B------:R-:W-:Y:S02]  /*1180*/  UISETP.GT.U32.AND UP1, UPT, UR7, 0xffff, UPT ;  /* 0x0000ffff0700788c */ /* 0x000fe4000bf24070 */
[----:B------:R-:W-:Y:S01]  /*1190*/  USHF.R.U32.HI UR11, URZ, 0x2, UR58 ;  /* 0x00000002ff0b7899 */ /* 0x000fe2000801163a */
[----:B-1----:R-:W-:Y:S01]  /*11a0*/  I2FP.F32.U32 R3, UR31 ;  /* 0x0000001f00037c45 */ /* 0x002fe20008201000 */
[----:B------:R-:W-:Y:S02]  /*11b0*/  USHF.L.U32 UR30, UR58, 0x9, URZ ;  /* 0x000000093a1e7899 */ /* 0x000fe400080006ff */
[----:B------:R-:W-:-:S02]  /*11c0*/  USHF.L.U32 UR27, UR58, 0xb, URZ ;  /* 0x0000000b3a1b7899 */ /* 0x000fc400080006ff */
[----:B--2---:R-:W-:Y:S01]  /*11d0*/  FMUL R3, R3, UR5 ;  /* 0x0000000503037c20 */ /* 0x004fe20008400000 */
[----:B------:R-:W1:Y:S01]  /*11e0*/  LDCU UR23, c[0x0][0xb24] ;  /* 0x00016480ff1777ac */ /* 0x000e620008000800 */
[----:B----4-:R-:W-:Y:S01]  /*11f0*/  I2FP.F32.U32 R2, UR26 ;  /* 0x0000001a00027c45 */ /* 0x010fe20008201000 */
[----:B------:R-:W2:Y:S03]  /*1200*/  LDCU UR45, c[0x0][0xb24] ;  /* 0x00016480ff2d77ac */ /* 0x000ea60008000800 */
[----:B------:R-:W4:Y:S01]  /*1210*/  F2I.U32.TRUNC.NTZ R3, R3 ;  /* 0x0000000300037305 */ /* 0x000f22000020f000 */
[----:B---3--:R-:W-:Y:S01]  /*1220*/  FMUL R2, R2, UR4 ;  /* 0x0000000402027c20 */ /* 0x008fe20008400000 */
[----:B------:R-:W-:Y:S01]  /*1230*/  ULOP3.LUT UR4, UR58, 0x4, URZ, 0xc0, !UPT ;  /* 0x000000043a047892 */ /* 0x000fe2000f8ec0ff */
[----:B------:R-:W3:Y:S05]  /*1240*/  LDCU UR29, c[0x0][0xb30] ;  /* 0x00016600ff1d77ac */ /* 0x000eea0008000800 */
[----:B------:R-:W1:Y:S01]  /*1250*/  F2I.U32.TRUNC.NTZ R2, R2 ;  /* 0x0000000200027305 */ /* 0x000e62000020f000 */
[----:B------:R-:W-:Y:S01]  /*1260*/  ULOP3.LUT UR4, UR4, 0x1, UR58, 0xf8, !UPT ;  /* 0x0000000104047892 */ /* 0x000fe2000f8ef83a */
[----:B------:R-:W-:Y:S01]  /*1270*/  UMOV UR13, 0x11 ;  /* 0x00000011000d7882 */ /* 0x000fe20000000000 */
[----:B------:R-:W-:-:S02]  /*1280*/  UMOV UR14, 0x5 ;  /* 0x00000005000e7882 */ /* 0x000fc40000000000 */
[----:B------:R-:W-:Y:S01]  /*1290*/  UISETP.GT.U32.AND UP0, UPT, UR4, 0xffff, UPT ;  /* 0x0000ffff0400788c */ /* 0x000fe2000bf04070 */
[----:B----4-:R-:W-:Y:S01]  /*12a0*/  R2UR UR5, R3 ;  /* 0x00000000030572ca */ /* 0x010fe200000e0000 */
[----:B------:R-:W-:Y:S01]  /*12b0*/  USEL UR25, UR7, 0xffff, !UP1 ;  /* 0x0000ffff07197887 */ /* 0x000fe2000c800000 */
[----:B------:R-:W-:Y:S01]  /*12c0*/  PRMT R3, RZ, 0x7610, R3 ;  /* 0x00007610ff037816 */ /* 0x000fe20000000003 */
[----:B------:R-:W-:Y:S01]  /*12d0*/  USEL UR24, UR4, 0xffff, !UP0 ;  /* 0x0000ffff04187887 */ /* 0x000fe2000c000000 */
[----:B-1----:R-:W-:Y:S02]  /*12e0*/  R2UR UR6, R2 ;  /* 0x00000000020672ca */ /* 0x002fe400000e0000 */
[----:B------:R-:W-:-:S07]  /*12f0*/  PRMT R2, RZ, 0x7610, R2 ;  /* 0x00007610ff027816 */ /* 0x000fce0000000002 */
[----:B------:R-:W-:-:S04]  /*1300*/  UIADD3 UR5, UPT, UPT, -UR5, URZ, URZ ;  /* 0x000000ff05057290 */ /* 0x000fc8000fffe1ff */
[----:B------:R-:W-:Y:S02]  /*1310*/  UIMAD UR59, UR59, UR5, UR31 ;  /* 0x000000053b3b72a4 */ /* 0x000fe4000f8e021f */
[----:B------:R-:W-:-:S04]  /*1320*/  UIADD3 UR4, UPT, UPT, -UR6, URZ, URZ ;  /* 0x000000ff06047290 */ /* 0x000fc8000fffe1ff */
[----:B------:R-:W-:Y:S01]  /*1330*/  UIMAD UR62, UR62, UR4, UR26 ;  /* 0x000000043e3e72a4 */ /* 0x000fe2000f8e021a */
[----:B--23--:R-:W-:Y:S11]  /*1340*/  BRA.U UP6, `(.L_x_18) ;  /* 0x0000000106647547 */ /* 0x00cff6000b800000 */
[----:B------:R-:W-:Y:S02]  /*1350*/  UISETP.NE.AND UP0, UPT, UR62, URZ, UPT ;  /* 0x000000ff3e00728c */ /* 0x000fe4000bf05270 */
[----:B------:R-:W-:Y:S02]  /*1360*/  UISETP.NE.AND UP2, UPT, UR62, 0x1, UPT ;  /* 0x000000013e00788c */ /* 0x000fe4000bf45270 */
[----:B------:R-:W-:Y:S02]  /*1370*/  ULOP3.LUT UR4, UR59, 0x2, URZ, 0x3c, !UPT ;  /* 0x000000023b047892 */ /* 0x000fe4000f8e3cff */
[----:B------:R-:W-:Y:S02]  /*1380*/  UISETP.GT.U32.AND UP4, UPT, UR59, 0x1, UP0 ;  /* 0x000000013b00788c */ /* 0x000fe40008784070 */
[----:B------:R-:W-:Y:S02]  /*1390*/  UISETP.GT.U32.AND UP3, UPT, UR59, 0x1, UP2 ;  /* 0x000000013b00788c */ /* 0x000fe40009764070 */
[----:B------:R-:W-:-:S02]  /*13a0*/  UISETP.GT.U32.AND UP1, UPT, UR4, 0x1, UP0 ;  /* 0x000000010400788c */ /* 0x000fc40008724070 */
[----:B------:R-:W-:Y:S02]  /*13b0*/  UISETP.GT.U32.AND UP0, UPT, UR4, 0x1, UP2 ;  /* 0x000000010400788c */ /* 0x000fe40009704070 */
[----:B------:R-:W-:Y:S02]  /*13c0*/  USEL UR6, URZ, 0x1, UP4 ;  /* 0x00000001ff067887 */ /* 0x000fe4000a000000 */
[----:B------:R-:W-:Y:S02]  /*13d0*/  USEL UR5, URZ, 0x10, UP3 ;  /* 0x00000010ff057887 */ /* 0x000fe40009800000 */
[----:B------:R-:W-:Y:S02]  /*13e0*/  USEL UR4, URZ, 0x2, UP4 ;  /* 0x00000002ff047887 */ /* 0x000fe4000a000000 */
[----:B------:R-:W-:Y:S02]  /*13f0*/  USEL UR9, URZ, 0x20, UP3 ;  /* 0x00000020ff097887 */ /* 0x000fe40009800000 */
[----:B------:R-:W-:-:S02]  /*1400*/  USEL UR8, URZ, 0x4, UP1 ;  /* 0x00000004ff087887 */ /* 0x000fc40008800000 */
[----:B------:R-:W-:Y:S02]  /*1410*/  UIADD3 UR4, UPT, UPT, UR4, UR5, UR6 ;  /* 0x0000000504047290 */ /* 0x000fe4000fffe006 */
[----:B------:R-:W-:Y:S02]  /*1420*/  USEL UR6, URZ, 0x8, UP1 ;  /* 0x00000008ff067887 */ /* 0x000fe40008800000 */
[----:B------:R-:W-:Y:S02]  /*1430*/  ULOP3.LUT UR10, UR59, 0xfffffffe, URZ, 0xc0, !UPT ;  /* 0xfffffffe3b0a7892 */ /* 0x000fe4000f8ec0ff */
[----:B------:R-:W-:Y:S02]  /*1440*/  USEL UR7, URZ, 0x40, UP0 ;  /* 0x00000040ff077887 */ /* 0x000fe40008000000 */
[----:B------:R-:W-:Y:S02]  /*1450*/  UIADD3 UR5, UPT, UPT, UR8, UR9, UR4 ;  /* 0x0000000908057290 */ /* 0x000fe4000fffe004 */
[----:B------:R-:W-:-:S02]  /*1460*/  ULEA UR4, UR62, UR10, 0x2 ;  /* 0x0000000a3e047291 */ /* 0x000fc4000f8e10ff */
[----:B------:R-:W-:Y:S02]  /*1470*/  USEL UR8, URZ, 0x80, UP0 ;  /* 0x00000080ff087887 */ /* 0x000fe40008000000 */
[----:B------:R-:W-:-:S03]  /*1480*/  UIADD3 UR5, UPT, UPT, UR6, UR7, UR5 ;  /* 0x0000000706057290 */ /* 0x000fc6000fffe005 */
[----:B------:R-:W-:Y:S01]  /*1490*/  UMOV UR6, 0x3 ;  /* 0x0000000300067882 */ /* 0x000fe20000000000 */
[----:B------:R-:W-:Y:S02]  /*14a0*/  UIADD3 UR5, UPT, UPT, UR5, UR8, URZ ;  /* 0x0000000805057290 */ /* 0x000fe4000fffe0ff */
[----:B------:R-:W-:-:S04]  /*14b0*/  USHF.L.U32 UR4, UR6, UR4, URZ ;  /* 0x0000000406047299 */ /* 0x000fc800080006ff */
[----:B------:R-:W-:Y:S02]  /*14c0*/  MOV R3, UR5 ;  /* 0x0000000500037c02 */ /* 0x000fe40008000f00 */
[----:B------:R-:W-:-:S07]  /*14d0*/  MOV R2, UR4 ;  /* 0x0000000400027c02 */ /* 0x000fce0008000f00 */
.L_x_18:
[----:B------:R-:W1:Y:S01]  /*14e0*/  S2UR UR36, SR_CTAID.Z ;  /* 0x00000000002479c3 */ /* 0x000e620000002700 */
[----:B------:R-:W-:Y:S02]  /*14f0*/  UISETP.GE.AND UP0, UPT, UR23, 0x1, UPT ;  /* 0x000000011700788c */ /* 0x000fe4000bf06270 */
[----:B------:R-:W-:Y:S02]  /*1500*/  ULOP3.LUT UR25, UR25, 0xffff, URZ, 0xc0, !UPT ;  /* 0x0000ffff19197892 */ /* 0x000fe4000f8ec0ff */
[----:B------:R-:W-:Y:S02]  /*1510*/  ULOP3.LUT UR24, UR24, 0xffff, URZ, 0xc0, !UPT ;  /* 0x0000ffff18187892 */ /* 0x000fe4000f8ec0ff */
[----:B------:R-:W-:Y:S02]  /*1520*/  UISETP.NE.AND UP3, UPT, UR22, 0x2, UPT ;  /* 0x000000021600788c */ /* 0x000fe4000bf65270 */
[----:B------:R-:W-:Y:S02]  /*1530*/  ULOP3.LUT UR33, UR12, 0x1, URZ, 0xc0, !UPT ;  /* 0x000000010c217892 */ /* 0x000fe4000f8ec0ff */
[----:B------:R-:W-:-:S02]  /*1540*/  ULOP3.LUT UR32, UR11, 0x1, URZ, 0xc0, !UPT ;  /* 0x000000010b207892 */ /* 0x000fc4000f8ec0ff */
[----:B------:R-:W-:Y:S02]  /*1550*/  ULOP3.LUT UR30, UR30, 0x800, URZ, 0xc0, !UPT ;  /* 0x000008001e1e7892 */ /* 0x000fe4000f8ec0ff */
[----:B------:R-:W-:Y:S02]  /*1560*/  ULOP3.LUT UR27, UR27, 0x1000, URZ, 0xc0, !UPT ;  /* 0x000010001b1b7892 */ /* 0x000fe4000f8ec0ff */
[----:B------:R-:W-:Y:S02]  /*1570*/  USHF.L.U32 UR25, UR13, UR25, URZ ;  /* 0x000000190d197299 */ /* 0x000fe400080006ff */
[----:B------:R-:W-:Y:S01]  /*1580*/  USHF.L.U32 UR24, UR14, UR24, URZ ;  /* 0x000000180e187299 */ /* 0x000fe200080006ff */
[----:B------:R-:W-:Y:S01]  /*1590*/  UMOV UR20, UR31 ;  /* 0x0000001f00147c82 */ /* 0x000fe20008000000 */
[----:B------:R-:W-:Y:S10]  /*15a0*/  BRA.U !UP0, `(.L_x_19) ;  /* 0x0000000108d47547 */ /* 0x000ff4000b800000 */
[----:B------:R-:W2:Y:S01]  /*15b0*/  LDCU.128 UR12, c[0x0][0xb10] ;  /* 0x00016200ff0c77ac */ /* 0x000ea20008000c00 */
[----:B------:R-:W3:Y:S01]  /*15c0*/  LDCU UR6, c[0x0][0x370] ;  /* 0x00006e00ff0677ac */ /* 0x000ee20008000800 */
[----:B------:R-:W4:Y:S01]  /*15d0*/  LDCU UR5, c[0x0][0x374] ;  /* 0x00006e80ff0577ac */ /* 0x000f220008000800 */
[----:B------:R-:W1:Y:S01]  /*15e0*/  LDCU UR28, c[0x0][0xb0c] ;  /* 0x00016180ff1c77ac */ /* 0x000e620008000800 */
[----:B------:R-:W1:Y:S01]  /*15f0*/  LDCU UR4, c[0x0][0xb20] ;  /* 0x00016400ff0477ac */ /* 0x000e620008000800 */
[----:B------:R-:W1:Y:S01]  /*1600*/  LDCU.64 UR8, c[0x0][0xb28] ;  /* 0x00016500ff0877ac */ /* 0x000e620008000a00 */
[----:B--2---:R-:W-:Y:S02]  /*1610*/  UISETP.NE.AND UP0, UPT, UR14, 0x1, UPT ;  /* 0x000000010e00788c */ /* 0x004fe4000bf05270 */
[----:B----4-:R-:W-:Y:S02]  /*1620*/  UIMAD.WIDE.U32 UR10, UR5, UR15, URZ ;  /* 0x0000000f050a72a5 */ /* 0x010fe4000f8e00ff */
[----:B---3--:R-:W-:-:S02]  /*1630*/  UIMAD.WIDE.U32 UR18, UR6, UR12, URZ ;  /* 0x0000000c061272a5 */ /* 0x008fc4000f8e00ff */
[----:B-1----:R-:W-:Y:S02]  /*1640*/  UISETP.NE.AND UP1, UPT, UR28, 0x1, UPT ;  /* 0x000000011c00788c */ /* 0x002fe4000bf25270 */
[----:B------:R-:W-:Y:S01]  /*1650*/  UISETP.NE.AND UP2, UPT, UR23, 0x1, UPT ;  /* 0x000000011700788c */ /* 0x000fe2000bf45270 */
[----:B------:R-:W-:Y:S02]  /*1660*/  UMOV UR10, UR11 ;  /* 0x0000000b000a7c82 */ /* 0x000fe40008000000 */
[----:B------:R-:W-:Y:S01]  /*1670*/  UMOV UR18, UR19 ;  /* 0x0000001300127c82 */ /* 0x000fe20008000000 */
[----:B------:R-:W-:Y:S02]  /*1680*/  @UP0 USHF.R.U32.HI UR5, URZ, UR4, UR10 ;  /* 0x00000004ff050299 */ /* 0x000fe4000801160a */
[----:B------:R-:W-:Y:S02]  /*1690*/  UIMAD.WIDE.U32 UR20, UR26, UR15, URZ ;  /* 0x0000000f1a1472a5 */ /* 0x000fe4000f8e00ff */
[----:B------:R-:W-:-:S02]  /*16a0*/  UIMAD.WIDE.U32 UR10, UR5, UR8, URZ ;  /* 0x00000008050a72a5 */ /* 0x000fc4000f8e00ff */
[----:B------:R-:W-:Y:S02]  /*16b0*/  @UP1 USHF.R.U32.HI UR6, URZ, UR13, UR18 ;  /* 0x0000000dff061299 */ /* 0x000fe40008011612 */
[----:B------:R-:W-:Y:S02]  /*16c0*/  UIMAD.WIDE.U32 UR16, UR31, UR12, URZ ;  /* 0x0000000c1f1072a5 */ /* 0x000fe4000f8e00ff */
[----:B------:R-:W-:Y:S01]  /*16d0*/  UIMAD.WIDE.U32 UR18, UR6, UR8, URZ ;  /* 0x00000008061272a5 */ /* 0x000fe2000f8e00ff */
[----:B------:R-:W-:Y:S01]  /*16e0*/  UMOV UR20, UR21 ;  /* 0x0000001500147c82 */ /* 0x000fe20008000000 */
[----:B------:R-:W-:Y:S01]  /*16f0*/  UMOV UR10, UR11 ;  /* 0x0000000b000a7c82 */ /* 0x000fe20008000000 */
[----:B------:R-:W-:Y:S02]  /*1700*/  USHF.R.U32.HI UR20, URZ, UR4, UR20 ;  /* 0x00000004ff147299 */ /* 0x000fe40008011614 */
[----:B------:R-:W-:Y:S02]  /*1710*/  @UP2 USHF.R.U32.HI UR5, URZ, UR9, UR10 ;  /* 0x00000009ff052299 */ /* 0x000fe4000801160a */
[----:B------:R-:W-:Y:S01]  /*1720*/  UMOV UR7, UR19 ;  /* 0x0000001300077c82 */ /* 0x000fe20008000000 */
[----:B------:R-:W-:Y:S01]  /*1730*/  UMOV UR16, UR17 ;  /* 0x0000001100107c82 */ /* 0x000fe20008000000 */
[----:B------:R-:W-:-:S02]  /*1740*/  @UP2 USHF.R.U32.HI UR6, URZ, UR9, UR7 ;  /* 0x00000009ff062299 */ /* 0x000fc40008011607 */
[----:B------:R-:W-:Y:S02]  /*1750*/  USHF.R.U32.HI UR16, URZ, UR13, UR16 ;  /* 0x0000000dff107299 */ /* 0x000fe40008011610 */
[----:B------:R-:W-:Y:S02]  /*1760*/  USEL UR4, UR26, UR20, !UP0 ;  /* 0x000000141a047287 */ /* 0x000fe4000c000000 */
[----:B------:R-:W-:Y:S02]  /*1770*/  UIMAD UR7, UR5, UR23, URZ ;  /* 0x00000017050772a4 */ /* 0x000fe4000f8e02ff */
[----:B------:R-:W-:Y:S02]  /*1780*/  USEL UR5, UR31, UR16, !UP1 ;  /* 0x000000101f057287 */ /* 0x000fe4000c800000 */
[----:B------:R-:W-:Y:S02]  /*1790*/  UIMAD UR12, UR6, UR23, URZ ;  /* 0x00000017060c72a4 */ /* 0x000fe4000f8e02ff */
[----:B------:R-:W-:-:S02]  /*17a0*/  UISETP.GE.AND UP0, UPT, UR4, UR7, UPT ;  /* 0x000000070400728c */ /* 0x000fc4000bf06270 */
[----:B------:R-:W-:Y:S02]  /*17b0*/  UIMAD.WIDE.U32 UR10, UR4, UR8, URZ ;  /* 0x00000008040a72a5 */ /* 0x000fe4000f8e00ff */
[----:B------:R-:W-:Y:S02]  /*17c0*/  UISETP.GE.OR UP0, UPT, UR5, UR12, UP0 ;  /* 0x0000000c0500728c */ /* 0x000fe40008706670 */
[----:B------:R-:W-:Y:S02]  /*17d0*/  UIMAD.WIDE.U32 UR12, UR5, UR8, URZ ;  /* 0x00000008050c72a5 */ /* 0x000fe4000f8e00ff */
[----:B------:R-:W-:Y:S01]  /*17e0*/  UIADD3 UR10, UPT, UPT, -UR4, URZ, URZ ;  /* 0x000000ff040a7290 */ /* 0x000fe2000fffe1ff */
[----:B------:R-:W-:Y:S01]  /*17f0*/  UMOV UR8, UR11 ;  /* 0x0000000b00087c82 */ /* 0x000fe20008000000 */
[----:B------:R-:W-:Y:S02]  /*1800*/  UIADD3 UR20, UPT, UPT, -UR5, URZ, URZ ;  /* 0x000000ff05147290 */ /* 0x000fe4000fffe1ff */
[----:B------:R-:W-:-:S03]  /*1810*/  USHF.R.U32.HI UR8, URZ, UR9, UR8 ;  /* 0x00000009ff087299 */ /* 0x000fc60008011608 */
[----:B------:R-:W-:Y:S01]  /*1820*/  @!UP0 UMOV UR7, UR13 ;  /* 0x0000000d00078c82 */ /* 0x000fe20008000000 */
[----:B------:R-:W-:Y:S02]  /*1830*/  UIMAD UR26, UR14, UR10, UR26 ;  /* 0x0000000a0e1a72a4 */ /* 0x000fe4000f8e021a */
[----:B------:R-:W-:Y:S02]  /*1840*/  USEL UR8, UR4, UR8, !UP2 ;  /* 0x0000000804087287 */ /* 0x000fe4000d000000 */
[----:B------:R-:W-:Y:S02]  /*1850*/  @!UP0 USHF.R.U32.HI UR7, URZ, UR9, UR7 ;  /* 0x00000009ff078299 */ /* 0x000fe40008011607 */
[----:B------:R-:W-:Y:S02]  /*1860*/  UIADD3 UR9, UPT, UPT, -UR8, URZ, URZ ;  /* 0x000000ff08097290 */ /* 0x000fe4000fffe1ff */
[----:B------:R-:W-:Y:S02]  /*1870*/  @!UP0 USEL UR7, UR5, UR7, !UP2 ;  /* 0x0000000705078287 */ /* 0x000fe4000d000000 */
[----:B------:R-:W-:-:S02]  /*1880*/  UIMAD UR9, UR23, UR9, UR4 ;  /* 0x00000009170972a4 */ /* 0x000fc4000f8e0204 */
[----:B------:R-:W-:Y:S02]  /*1890*/  @!UP0 UIADD3 UR8, UPT, UPT, UR8, -UR7, URZ ;  /* 0x8000000708088290 */ /* 0x000fe4000fffe0ff */
[----:B------:R-:W-:Y:S02]  /*18a0*/  @!UP0 UIMAD UR6, UR9, UR6, UR7 ;  /* 0x00000006090682a4 */ /* 0x000fe4000f8e0207 */
[----:B------:R-:W-:Y:S02]  /*18b0*/  @!UP0 UIMAD UR4, UR8, UR23, UR5 ;  /* 0x00000017080482a4 */ /* 0x000fe4000f8e0205 */
[----:B------:R-:W-:Y:S02]  /*18c0*/  UIMAD UR20, UR28, UR20, UR31 ;  /* 0x000000141c1472a4 */ /* 0x000fe4000f8e021f */
[----:B------:R-:W-:Y:S01]  /*18d0*/  UIMAD UR26, UR4, UR14, UR26 ;  /* 0x0000000e041a72a4 */ /* 0x000fe2000f8e021a */
[----:B------:R-:W-:Y:S02]  /*18e0*/  @!UP0 UMOV UR5, UR6 ;  /* 0x0000000600058c82 */ /* 0x000fe40008000000 */
[----:B------:R-:W-:-:S12]  /*18f0*/  UIMAD UR20, UR5, UR28, UR20 ;  /* 0x0000001c051472a4 */ /* 0x000fd8000f8e0214 */
.L_x_19:
[----:B------:R-:W-:-:S09]  /*1900*/  UISETP.NE.AND UP0, UPT, UR29, 0x1, UPT ;  /* 0x000000011d00788c */ /* 0x000fd2000bf05270 */
[----:B------:R-:W-:Y:S05]  /*1910*/  BRA.U UP0, `(.L_x_20) ;  /* 0x0000000100447547 */ /* 0x000fea000b800000 */
[----:B------:R-:W2:Y:S01]  /*1920*/  LDCU.128 UR8, c[0x0][0xb10] ;  /* 0x00016200ff0877ac */ /* 0x000ea20008000c00 */
[----:B------:R-:W3:Y:S01]  /*1930*/  LDCU UR12, c[0x0][0xb0c] ;  /* 0x00016180ff0c77ac */ /* 0x000ee20008000800 */
[----:B------:R-:W4:Y:S01]  /*1940*/  LDCU UR13, c[0x0][0xb20] ;  /* 0x00016400ff0d77ac */ /* 0x000f220008000800 */
[----:B--2---:R-:W-:Y:S02]  /*1950*/  UIMAD.WIDE.U32 UR6, UR20, UR8, URZ ;  /* 0x00000008140672a5 */ /* 0x004fe4000f8e00ff */
[----:B------:R-:W-:Y:S02]  /*1960*/  UIMAD.WIDE.U32 UR4, UR26, UR11, URZ ;  /* 0x0000000b1a0472a5 */ /* 0x000fe4000f8e00ff */
[----:B---3--:R-:W-:Y:S02]  /*1970*/  UISETP.NE.AND UP1, UPT, UR12, 0x1, UPT ;  /* 0x000000010c00788c */ /* 0x008fe4000bf25270 */
[----:B------:R-:W-:Y:S01]  /*1980*/  UISETP.NE.AND UP0, UPT, UR10, 0x1, UPT ;  /* 0x000000010a00788c */ /* 0x000fe2000bf05270 */
[----:B------:R-:W-:-:S02]  /*1990*/  UMOV UR6, UR7 ;  /* 0x0000000700067c82 */ /* 0x000fc40008000000 */
[----:B------:R-:W-:Y:S01]  /*19a0*/  UMOV UR4, UR5 ;  /* 0x0000000500047c82 */ /* 0x000fe20008000000 */
[----:B------:R-:W-:Y:S02]  /*19b0*/  USHF.R.U32.HI UR6, URZ, UR9, UR6 ;  /* 0x00000009ff067299 */ /* 0x000fe40008011606 */
[----:B----4-:R-:W-:Y:S02]  /*19c0*/  USHF.R.U32.HI UR4, URZ, UR13, UR4 ;  /* 0x0000000dff047299 */ /* 0x010fe40008011604 */
[----:B------:R-:W-:Y:S02]  /*19d0*/  USEL UR5, UR20, UR6, !UP1 ;  /* 0x0000000614057287 */ /* 0x000fe4000c800000 */
[----:B------:R-:W-:-:S04]  /*19e0*/  USEL UR4, UR26, UR4, !UP0 ;  /* 0x000000041a047287 */ /* 0x000fc8000c000000 */
[----:B------:R-:W-:Y:S02]  /*19f0*/  UIADD3 UR6, UPT, UPT, -UR4, UR5, URZ ;  /* 0x0000000504067290 */ /* 0x000fe4000fffe1ff */
[----:B------:R-:W-:Y:S02]  /*1a00*/  UIADD3 UR4, UPT, UPT, UR4, -UR5, URZ ;  /* 0x8000000504047290 */ /* 0x000fe4000fffe0ff */
[----:B------:R-:W-:Y:S02]  /*1a10*/  UIMAD UR26, UR6, UR10, UR26 ;  /* 0x0000000a061a72a4 */ /* 0x000fe4000f8e021a */
[----:B------:R-:W-:-:S12]  /*1a20*/  UIMAD UR20, UR4, UR12, UR20 ;  /* 0x0000000c041472a4 */ /* 0x000fd8000f8e0214 */
.L_x_20:
[----:B------:R-:W-:-:S09]  /*1a30*/  UISETP.EQ.U32.AND UP0, UPT, UR37, 0x1, UPT ;  /* 0x000000012500788c */ /* 0x000fd2000bf02070 */
[----:B------:R-:W-:Y:S05]  /*1a40*/  BRA.U !UP0, `(.L_x_21) ;  /* 0x00000001080c7547 */ /* 0x000fea000b800000 */
[----:B------:R-:W-:Y:S01]  /*1a50*/  UCGABAR_WAIT ;  /* 0x0000000000007dc7 */ /* 0x000fe20008000000 */
[----:B------:R-:W-:Y:S01]  /*1a60*/  CCTL.IVALL ;  /* 0x00000000ff00798f */ /* 0x000fe20002000000 */
[----:B------:R-:W-:Y:S05]  /*1a70*/  BRA `(.L_x_22) ;  /* 0x0000000000047947 */ /* 0x000fea0003800000 */
.L_x_21:
[----:B------:R-:W-:Y:S06]  /*1a80*/  BAR.SYNC.DEFER_BLOCKING 0x0 ;  /* 0x0000000000007b1d */ /* 0x000fec0000010000 */
.L_x_22:
[----:B------:R-:W-:Y:S05]  /*1a90*/  BRA.U UP3, `(.L_x_23) ;  /* 0x0000001903947547 */ /* 0x000fea000b800000 */
[----:B------:R-:W2:Y:S01]  /*1aa0*/  LDCU UR6, c[0x0][0x38c] ;  /* 0x00007180ff0677ac */ /* 0x000ea20008000800 */
[----:B------:R-:W-:Y:S01]  /*1ab0*/  PLOP3.LUT P1, PT, PT, PT, UP5, 0x80, 0x8 ;  /* 0x000000000008781c */ /* 0x000fe20003f2f058 */
[----:B------:R-:W-:Y:S01]  /*1ac0*/  IMAD.MOV.U32 R12, RZ, RZ, 0x1 ;  /* 0x00000001ff0c7424 */ /* 0x000fe200078e00ff */
[----:B------:R-:W-:Y:S01]  /*1ad0*/  ISETP.NE.AND P2, PT, R0, RZ, P3 ;  /* 0x000000ff0000720c */ /* 0x000fe20001f45270 */
[----:B------:R-:W-:Y:S01]  /*1ae0*/  USHF.L.U32 UR48, UR31, 0x7, URZ ;  /* 0x000000071f307899 */ /* 0x000fe200080006ff */
[----:B------:R-:W-:Y:S01]  /*1af0*/  PLOP3.LUT P1, PT, P1, PT, PT, 0x8, 0x80 ;  /* 0x000000000080781c */ /* 0x000fe20000f2e170 */
[----:B------:R-:W-:Y:S01]  /*1b00*/  USHF.L.U32 UR47, UR31, 0x6, URZ ;  /* 0x000000061f2f7899 */ /* 0x000fe200080006ff */
[----:B------:R-:W-:Y:S01]  /*1b10*/  CS2R R10, SRZ ;  /* 0x00000000000a7805 */ /* 0x000fe2000001ff00 */
[----:B------:R-:W-:Y:S01]  /*1b20*/  UMOV UR13, 0x400 ;  /* 0x00000400000d7882 */ /* 0x000fe20000000000 */
[----:B------:R-:W-:Y:S01]  /*1b30*/  UISETP.NE.AND UP1, UPT, UR22, URZ, UPT ;  /* 0x000000ff1600728c */ /* 0x000fe2000bf25270 */
[----:B------:R-:W-:Y:S01]  /*1b40*/  IMAD.MOV.U32 R9, RZ, RZ, RZ ;  /* 0x000000ffff097224 */ /* 0x000fe200078e00ff */
[----:B------:R-:W-:Y:S01]  /*1b50*/  ULEA UR13, UR58, UR13, 0x18 ;  /* 0x0000000d3a0d7291 */ /* 0x000fe2000f8ec0ff */
[----:B------:R-:W-:Y:S01]  /*1b60*/  IMAD.MOV.U32 R8, RZ, RZ, 0x1 ;  /* 0x00000001ff087424 */ /* 0x000fe200078e00ff */
[----:B------:R-:W-:-:S02]  /*1b70*/  ULOP3.LUT UR48, UR48, 0x80, URZ, 0xc0, !UPT ;  /* 0x0000008030307892 */ /* 0x000fc4000f8ec0ff */
[----:B------:R-:W-:Y:S01]  /*1b80*/  ULOP3.LUT UR47, UR47, 0x40, URZ, 0xc0, !UPT ;  /* 0x000000402f2f7892 */ /* 0x000fe2000f8ec0ff */
[----:B------:R-:W3:Y:S01]  /*1b90*/  LDCU UR42, c[0x0][0x370] ;  /* 0x00006e00ff2a77ac */ /* 0x000ee20008000800 */
[----:B--2---:R-:W-:Y:S02]  /*1ba0*/  UIADD3 UR5, UPT, UPT, UR6, 0x3f, URZ ;  /* 0x0000003f06057890 */ /* 0x004fe4000fffe0ff */
[----:B------:R-:W-:Y:S02]  /*1bb0*/  UIADD3 UR50, UPT, UPT, UR6, 0x7e, URZ ;  /* 0x0000007e06327890 */ /* 0x000fe4000fffe0ff */
[----:B------:R-:W-:Y:S01]  /*1bc0*/  USHF.R.S32.HI UR4, URZ, 0x1f, UR5 ;  /* 0x0000001fff047899 */ /* 0x000fe20008011405 */
[----:B------:R-:W2:Y:S03]  /*1bd0*/  LDCU.64 UR28, c[0x0][0x348] ;  /* 0x00006900ff1c77ac */ /* 0x000ea60008000a00 */
[----:B------:R-:W-:-:S02]  /*1be0*/  ULEA.HI UR4, UR4, UR5, URZ, 0x6 ;  /* 0x0000000504047291 */ /* 0x000fc4000f8f30ff */
[----:B------:R-:W-:Y:S02]  /*1bf0*/  UIADD3 UR5, UPT, UPT, UR6, -0x1, URZ ;  /* 0xffffffff06057890 */ /* 0x000fe4000fffe0ff */
[----:B------:R-:W-:Y:S02]  /*1c00*/  USHF.R.S32.HI UR44, URZ, 0x6, UR4 ;  /* 0x00000006ff2c7899 */ /* 0x000fe40008011404 */
[----:B------:R-:W-:Y:S02]  /*1c10*/  UISETP.GE.U32.AND UP2, UPT, UR5, -0x7f, UPT ;  /* 0xffffff810500788c */ /* 0x000fe4000bf46070 */
[----:B------:R-:W-:Y:S01]  /*1c20*/  UISETP.LT.U32.AND UP0, UPT, UR44, 0x10, UPT ;  /* 0x000000102c00788c */ /* 0x000fe2000bf01070 */
[----:B------:R-:W4:Y:S03]  /*1c30*/  LDCU UR41, c[0x0][0x374] ;  /* 0x00006e80ff2977ac */ /* 0x000f260008000800 */
[----:B------:R-:W-:-:S02]  /*1c40*/  USEL UR43, UR44, 0x10, UP0 ;  /* 0x000000102c2b7887 */ /* 0x000fc40008000000 */
[----:B------:R-:W-:Y:S02]  /*1c50*/  USEL UR21, UR53, 0x2, UP1 ;  /* 0x0000000235157887 */ /* 0x000fe40008800000 */
[----:B------:R-:W-:Y:S02]  /*1c60*/  UIADD3 UR4, UPT, UPT, UR43, -0x1, URZ ;  /* 0xffffffff2b047890 */ /* 0x000fe4000fffe0ff */
[----:B------:R-:W-:Y:S02]  /*1c70*/  @UP2 UIADD3 UR4, UPT, UPT, UR43, URZ, URZ ;  /* 0x000000ff2b042290 */ /* 0x000fe4000fffe0ff */
[----:B------:R-:W-:Y:S02]  /*1c80*/  UIADD3 UR38, UPT, UPT, UR13, 0x6400, UR30 ;  /* 0x000064000d267890 */ /* 0x000fe4000fffe01e */
[----:B------:R-:W-:Y:S02]  /*1c90*/  UIADD3 UR37, UPT, UPT, UR13, 0x16400, UR27 ;  /* 0x000164000d257890 */ /* 0x000fe4000fffe01b */
[----:B------:R-:W-:-:S02]  /*1ca0*/  ULEA UR48, UR33, UR48, 0x6 ;  /* 0x0000003021307291 */ /* 0x000fc4000f8e30ff */
[----:B------:R-:W-:Y:S02]  /*1cb0*/  ULEA UR47, UR32, UR47, 0x5 ;  /* 0x0000002f202f7291 */ /* 0x000fe4000f8e28ff */
[----:B------:R-:W-:Y:S02]  /*1cc0*/  UIADD3 UR49, UPT, UPT, UR44, -UR43, URZ ;  /* 0x8000002b2c317290 */ /* 0x000fe4000fffe0ff */
[----:B------:R-:W-:Y:S02]  /*1cd0*/  UIADD3 UR31, UPT, UPT, UR4, 0x1, URZ ;  /* 0x00000001041f7890 */ /* 0x000fe4000fffe0ff */
[----:B------:R-:W-:Y:S01]  /*1ce0*/  UIADD3 UR46, UPT, UPT, -UR4, URZ, URZ ;  /* 0x000000ff042e7290 */ /* 0x000fe2000fffe1ff */
[----:B--234-:R-:W-:-:S11]  /*1cf0*/  UMOV UR6, URZ ;  /* 0x000000ff00067c82 */ /* 0x01cfd60008000000 */
.L_x_43:
[----:B------:R-:W-:-:S09]  /*1d00*/  UISETP.NE.AND UP0, UPT, UR58, URZ, UPT ;  /* 0x000000ff3a00728c */ /* 0x000fd2000bf05270 */
[----:B-1----:R-:W-:Y:S05]  /*1d10*/  BRA.U UP0, `(.L_x_24) ;  /* 0x0000000100287547 */ /* 0x002fea000b800000 */
[----:B------:R-:W-:Y:S02]  /*1d20*/  LEA R0, R9, UR13, 0x3 ;  /* 0x0000000d09007c11 */ /* 0x000fe4000f8e18ff */
[----:B------:R-:W-:-:S04]  /*1d30*/  SHF.L.U32 R3, R8, 0x1f, RZ ;  /* 0x0000001f08037819 */ /* 0x000fc800000006ff */
[----:B------:R-:W2:Y:S02]  /*1d40*/  SYNCS.PHASECHK.TRANS64.TRYWAIT P0, [R0+URZ+0x1c0], R3 ;  /* 0x0001c003000075a7 */ /* 0x000ea400080011ff */
[----:B--2---:R-:W-:Y:S05]  /*1d50*/  @!P0 BRA `(.L_x_25) ;  /* 0x00000088008c8947 */ /* 0x004fea0003800000 */
.L_x_156:
[----:B------:R3:W-:Y:S01]  /*1d60*/  SYNCS.ARRIVE.TRANS64.A1T0 RZ, [R0+URZ+0x1b0], RZ ;  /* 0x0001b0ff00ff79a7 */ /* 0x0007e200081000ff */
[----:B------:R-:W-:-:S05]  /*1d70*/  VIADD R9, R9, 0x1 ;  /* 0x0000000109097836 */ /* 0x000fca0000000000 */
[----:B------:R-:W-:-:S04]  /*1d80*/  ISETP.NE.AND P0, PT, R9, 0x2, PT ;  /* 0x000000020900780c */ /* 0x000fc80003f05270 */
[----:B--2---:R-:W-:Y:S02]  /*1d90*/  SEL R3, RZ, 0x1, P0 ;  /* 0x00000001ff037807 */ /* 0x004fe40000000000 */
[----:B------:R-:W-:Y:S02]  /*1da0*/  SEL R9, R9, RZ, P0 ;  /* 0x000000ff09097207 */ /* 0x000fe40000000000 */
[----:B------:R-:W-:-:S07]  /*1db0*/  LOP3.LUT R8, R8, R3, RZ, 0x3c, !PT ;  /* 0x0000000308087212 */ /* 0x000fce00078e3cff */
.L_x_24:
[----:B------:R-:W-:Y:S01]  /*1dc0*/  ULEA UR4, UR6, UR13, 0x3 ;  /* 0x0000000d06047291 */ /* 0x000fe2000f8e18ff */
[----:B---3--:R-:W-:Y:S01]  /*1dd0*/  SHF.L.U32 R0, R12, 0x1f, RZ ;  /* 0x0000001f0c007819 */ /* 0x008fe200000006ff */
[----:B------:R-:W-:Y:S02]  /*1de0*/  UISETP.GE.U32.AND UP0, UPT, UR50, 0x7f, UPT ;  /* 0x0000007f3200788c */ /* 0x000fe4000bf06070 */
[----:B------:R-:W-:Y:S01]  /*1df0*/  ULEA UR11, UR26, UR48, 0x8 ;  /* 0x000000301a0b7291 */ /* 0x000fe2000f8e40ff */
[----:B------:R-:W-:-:S04]  /*1e00*/  UMOV UR7, URZ ;  /* 0x000000ff00077c82 */ /* 0x000fc80008000000 */
[----:B------:R2:W3:Y:S01]  /*1e10*/  SYNCS.PHASECHK.TRANS64.TRYWAIT P0, [UR4+0x80], R0 ;  /* 0x00008000ff0075a7 */ /* 0x0004e20008001104 */
[----:B------:R-:W-:-:S04]  /*1e20*/  ULEA.HI UR4, UR20, UR20, URZ, 0x1 ;  /* 0x0000001414047291 */ /* 0x000fc8000f8f08ff */
[----:B------:R-:W-:-:S04]  /*1e30*/  USHF.L.U32 UR4, UR4, 0x6, URZ ;  /* 0x0000000604047899 */ /* 0x000fc800080006ff */
[----:B------:R-:W-:-:S04]  /*1e40*/  ULOP3.LUT UR35, UR4, 0xffffff80, URZ, 0xc0, !UPT ;  /* 0xffffff8004237892 */ /* 0x000fc8000f8ec0ff */
[----:B------:R-:W-:Y:S01]  /*1e50*/  UIADD3 UR35, UPT, UPT, UR47, UR35, URZ ;  /* 0x000000232f237290 */ /* 0x000fe2000fffe0ff */
[----:B------:R-:W-:Y:S11]  /*1e60*/  BRA.U !UP0, `(.L_x_26) ;  /* 0x0000000108c87547 */ /* 0x000ff6000b800000 */
[----:B------:R-:W-:Y:S01]  /*1e70*/  UMOV UR16, UR46 ;  /* 0x0000002e00107c82 */ /* 0x000fe20008000000 */
[----:B------:R-:W-:Y:S01]  /*1e80*/  UMOV UR4, UR6 ;  /* 0x0000000600047c82 */ /* 0x000fe20008000000 */
[----:B------:R-:W-:-:S05]  /*1e90*/  UMOV UR34, URZ ;  /* 0x000000ff00227c82 */ /* 0x000fca0008000000 */
.L_x_32:
[----:B------:R-:W-:Y:S01]  /*1ea0*/  ULEA UR33, UR4, UR13, 0x3 ;  /* 0x0000000d04217291 */ /* 0x000fe2000f8e18ff */
[----:B------:R-:W-:Y:S01]  /*1eb0*/  @P3 MOV R2, 0x6000 ;  /* 0x0000600000023802 */ /* 0x000fe20000000f00 */
[----:B-1-34-:R-:W-:Y:S10]  /*1ec0*/  @P0 BRA `(.L_x_27) ;  /* 0x00000000000c0947 */ /* 0x01aff40003800000 */
[----:B------:R-:W-:-:S04]  /*1ed0*/  SHF.L.U32 R3, R12, 0x1f, RZ ;  /* 0x0000001f0c037819 */ /* 0x000fc800000006ff */
[----:B------:R-:W3:Y:S02]  /*1ee0*/  SYNCS.PHASECHK.TRANS64.TRYWAIT P0, [UR33+0x80], R3 ;  /* 0x00008003ff0075a7 */ /* 0x000ee40008001121 */
[----:B---3--:R-:W-:Y:S05]  /*1ef0*/  @!P0 BRA `(.L_x_28) ;  /* 0x0000008800388947 */ /* 0x008fea0003800000 */
.L_x_27:
[----:B------:R3:W-:Y:S01]  /*1f00*/  @P3 SYNCS.ARRIVE.TRANS64 RZ, [UR33], R2 ;  /* 0x00000002ffff39a7 */ /* 0x0007e20008000021 */
[----:B------:R-:W-:Y:S02]  /*1f10*/  ULOP3.LUT UR5, UR21, 0x2, URZ, 0xfc, !UPT ;  /* 0x0000000215057892 */ /* 0x000fe4000f8efcff */
[----:B------:R-:W-:Y:S02]  /*1f20*/  UIADD3 UR16, UPT, UPT, UR16, 0x1, URZ ;  /* 0x0000000110107890 */ /* 0x000fe4000fffe0ff */
[----:B------:R-:W-:Y:S02]  /*1f30*/  UISETP.NE.AND UP0, UPT, UR5, 0x2, UPT ;  /* 0x000000020500788c */ /* 0x000fe4000bf05270 */
[----:B------:R-:W-:-:S07]  /*1f40*/  UISETP.NE.AND UP2, UPT, UR16, 0x1, UPT ;  /* 0x000000011000788c */ /* 0x000fce000bf45270 */
[----:B------:R-:W-:Y:S05]  /*1f50*/  BRA.U UP0, `(.L_x_29) ;  /* 0x0000000100047547 */ /* 0x000fea000b800000 */
[----:B-1----:R-:W-:Y:S05]  /*1f60*/  BPT.TRAP 0x1 ;  /* 0x000000040000795c */ /* 0x002fea0000300000 */
.L_x_29:
[----:B------:R-:W-:Y:S04]  /*1f70*/  BSSY.RECONVERGENT B0, `(.L_x_30) ;  /* 0x0000003000007945 */ /* 0x000fe80003800200 */
[----:B------:R-:W-:Y:S05]  /*1f80*/  @!P2 BRA `(.L_x_31) ;  /* 0x000000000004a947 */ /* 0x000fea0003800000 */
[----:B-1----:R-:W-:Y:S05]  /*1f90*/  BPT.TRAP 0x1 ;  /* 0x000000040000795c */ /* 0x002fea0000300000 */
.L_x_31:
[----:B-1----:R-:W-:Y:S05]  /*1fa0*/  BSYNC.RECONVERGENT B0 ;  /* 0x0000000000007941 */ /* 0x002fea0003800200 */
.L_x_30:
[----:B------:R-:W-:Y:S02]  /*1fb0*/  UIADD3 UR5, UPT, UPT, UR4, 0x1, URZ ;  /* 0x0000000104057890 */ /* 0x000fe4000fffe0ff */
[----:B------:R-:W-:Y:S02]  /*1fc0*/  ULEA UR32, UR4, UR30, 0xc ;  /* 0x0000001e04207291 */ /* 0x000fe4000f8e60ff */
[----:B------:R-:W-:Y:S02]  /*1fd0*/  UISETP.NE.AND UP0, UPT, UR5, 0x10, UPT ;  /* 0x000000100500788c */ /* 0x000fe4000bf05270 */
[----:B------:R-:W-:Y:S02]  /*1fe0*/  UIADD3 UR14, UP1, UPT, UR28, 0x80, URZ ;  /* 0x000000801c0e7890 */ /* 0x000fe4000ff3e0ff */
[----:B------:R-:W-:Y:S02]  /*1ff0*/  USEL UR7, URZ, 0x1, UP0 ;  /* 0x00000001ff077887 */ /* 0x000fe40008000000 */
[----:B------:R-:W-:-:S02]  /*2000*/  USEL UR6, UR5, URZ, UP0 ;  /* 0x000000ff05067287 */ /* 0x000fc40008000000 */
[----:B------:R-:W-:Y:S02]  /*2010*/  ULEA UR8, UR4, UR27, 0xd ;  /* 0x0000001b04087291 */ /* 0x000fe4000f8e68ff */
[----:B------:R-:W-:Y:S01]  /*2020*/  ULEA UR5, UR6, UR13, 0x3 ;  /* 0x0000000d06057291 */ /* 0x000fe2000f8e18ff */
[----:B------:R-:W-:Y:S01]  /*2030*/  LOP3.LUT R12, R12, UR7, RZ, 0x3c, !PT ;  /* 0x000000070c0c7c12 */ /* 0x000fe2000f8e3cff */
[----:B------:R-:W-:Y:S02]  /*2040*/  UIADD3 UR4, UP0, UPT, UR28, 0x180, URZ ;  /* 0x000001801c047890 */ /* 0x000fe4000ff1e0ff */
[----:B------:R-:W-:Y:S01]  /*2050*/  ULOP3.LUT UR33, UR33, 0xfefffff8, URZ, 0xc0, !UPT ;  /* 0xfefffff821217892 */ /* 0x000fe2000f8ec0ff */
[----:B--2---:R-:W-:Y:S01]  /*2060*/  SHF.L.U32 R0, R12, 0x1f, RZ ;  /* 0x0000001f0c007819 */ /* 0x004fe200000006ff */
[----:B------:R-:W-:Y:S02]  /*2070*/  UIADD3.X UR15, UPT, UPT, URZ, UR29, URZ, UP1, !UPT ;  /* 0x0000001dff0f7290 */ /* 0x000fe40008ffe4ff */
[----:B------:R-:W-:Y:S01]  /*2080*/  UIADD3 UR32, UPT, UPT, UR13, 0x6400, UR32 ;  /* 0x000064000d207890 */ /* 0x000fe2000fffe020 */
[----:B------:R4:W1:Y:S01]  /*2090*/  SYNCS.PHASECHK.TRANS64.TRYWAIT P0, [UR5+0x80], R0 ;  /* 0x00008000ff0075a7 */ /* 0x0008620008001105 */
[----:B------:R-:W-:-:S02]  /*20a0*/  UPRMT UR17, URZ, 0x5410, UR25 ;  /* 0x00005410ff117896 */ /* 0x000fc40008000019 */
[----:B------:R-:W-:Y:S02]  /*20b0*/  UIADD3 UR8, UPT, UPT, UR13, 0x16400, UR8 ;  /* 0x000164000d087890 */ /* 0x000fe4000fffe008 */
[----:B------:R-:W-:Y:S02]  /*20c0*/  UIADD3.X UR5, UPT, UPT, URZ, UR29, URZ, UP0, !UPT ;  /* 0x0000001dff057290 */ /* 0x000fe400087fe4ff */
[----:B------:R-:W-:Y:S01]  /*20d0*/  UPRMT UR7, URZ, 0x5410, UR24 ;  /* 0x00005410ff077896 */ /* 0x000fe20008000018 */
[----:B------:R-:W-:Y:S01]  /*20e0*/  UMOV UR18, 0x0 ;  /* 0x0000000000127882 */ /* 0x000fe20000000000 */
[----:B------:R-:W-:Y:S01]  /*20f0*/  UMOV UR19, 0x10000000 ;  /* 0x1000000000137882 */ /* 0x000fe20000000000 */
[----:B------:R-:W-:Y:S01]  /*2100*/  UMOV UR10, UR34 ;  /* 0x00000022000a7c82 */ /* 0x000fe20008000000 */
[----:B------:R-:W-:Y:S01]  /*2110*/  UMOV UR12, UR36 ;  /* 0x00000024000c7c82 */ /* 0x000fe20008000000 */
[----:B------:R-:W-:Y:S01]  /*2120*/  UMOV UR9, UR33 ;  /* 0x0000002100097c82 */ /* 0x000fe20008000000 */
[----:B------:R2:W-:Y:S03]  /*2130*/  UTMALDG.3D.MULTICAST.2CTA [UR32], [UR14], UR17, desc[UR18] ;  /* 0x000012200e0073b4 */ /* 0x0005e60008211811 */
[----:B------:R3:W-:Y:S01]  /*2140*/  UTMALDG.3D.MULTICAST.2CTA [UR8], [UR4], UR7, desc[UR18] ;  /* 0x00001208040073b4 */ /* 0x0007e20008211807 */
[----:B--2---:R-:W-:Y:S01]  /*2150*/  UIADD3 UR34, UPT, UPT, UR34, 0x40, URZ ;  /* 0x0000004022227890 */ /* 0x004fe2000fffe0ff */
[----:B---3--:R-:W-:Y:S01]  /*2160*/  UMOV UR7, UR31 ;  /* 0x0000001f00077c82 */ /* 0x008fe20008000000 */
[----:B------:R-:W-:Y:S01]  /*2170*/  UMOV UR4, UR6 ;  /* 0x0000000600047c82 */ /* 0x000fe20008000000 */
[----:B------:R-:W-:Y:S09]  /*2180*/  BRA.U UP2, `(.L_x_32) ;  /* 0xfffffffd02447547 */ /* 0x000ff2000b83ffff */
.L_x_26:
[----:B------:R-:W-:Y:S01]  /*2190*/  ULEA UR4, UR6, UR13, 0x3 ;  /* 0x0000000d06047291 */ /* 0x000fe2000f8e18ff */
[----:B--2-4-:R-:W-:Y:S01]  /*21a0*/  SHF.L.U32 R0, R12, 0x1f, RZ ;  /* 0x0000001f0c007819 */ /* 0x014fe200000006ff */
[----:B------:R-:W-:Y:S01]  /*21b0*/  @!P1 SYNCS.ARRIVE.TRANS64.A1T0 RZ, [UR13+0x148], RZ ;  /* 0x000148ffffff99a7 */ /* 0x000fe2000810000d */
[----:B------:R-:W-:-:S06]  /*21c0*/  UISETP.GT.AND UP0, UPT, UR44, UR43, UPT ;  /* 0x0000002b2c00728c */ /* 0x000fcc000bf04270 */
[----:B-1-3--:R1:W2:Y:S03]  /*21d0*/  SYNCS.PHASECHK.TRANS64.TRYWAIT P0, [UR4+0x80], R0 ;  /* 0x00008000ff0075a7 */ /* 0x00a2a60008001104 */
[----:B------:R-:W-:Y:S05]  /*21e0*/  BRA.U !UP0, `(.L_x_33) ;  /* 0x0000000108c07547 */ /* 0x000fea000b800000 */
[----:B------:R-:W-:Y:S01]  /*21f0*/  UIADD3 UR26, UPT, UPT, UR49, UR7, URZ ;  /* 0x00000007311a7290 */ /* 0x000fe2000fffe0ff */
[----:B------:R-:W-:-:S11]  /*2200*/  UMOV UR4, UR6 ;  /* 0x0000000600047c82 */ /* 0x000fd60008000000 */
.L_x_39:
[----:B------:R-:W-:Y:S01]  /*2210*/  ULEA UR17, UR4, UR13, 0x3 ;  /* 0x0000000d04117291 */ /* 0x000fe2000f8e18ff */
[----:B--2---:R-:W-:Y:S01]  /*2220*/  @P3 MOV R2, 0x6000 ;  /* 0x0000600000023802 */ /* 0x004fe20000000f00 */
[----:B--2-4-:R-:W-:Y:S10]  /*2230*/  @P0 BRA `(.L_x_34) ;  /* 0x00000000000c0947 */ /* 0x014ff40003800000 */
[----:B------:R-:W-:-:S04]  /*2240*/  SHF.L.U32 R3, R12, 0x1f, RZ ;  /* 0x0000001f0c037819 */ /* 0x000fc800000006ff */
[----:B------:R-:W2:Y:S02]  /*2250*/  SYNCS.PHASECHK.TRANS64.TRYWAIT P0, [UR17+0x80], R3 ;  /* 0x00008003ff0075a7 */ /* 0x000ea40008001111 */
[----:B--2---:R-:W-:Y:S05]  /*2260*/  @!P0 BRA `(.L_x_35) ;  /* 0x0000008400748947 */ /* 0x004fea0003800000 */
.L_x_34:
[----:B------:R2:W-:Y:S01]  /*2270*/  @P3 SYNCS.ARRIVE.TRANS64 RZ, [UR17], R2 ;  /* 0x00000002ffff39a7 */ /* 0x0005e20008000011 */
[----:B------:R-:W-:-:S04]  /*2280*/  ULOP3.LUT UR5, UR21, 0x2, URZ, 0xfc, !UPT ;  /* 0x0000000215057892 */ /* 0x000fc8000f8efcff */
[----:B------:R-:W-:-:S09]  /*2290*/  UISETP.NE.AND UP0, UPT, UR5, 0x2, UPT ;  /* 0x000000020500788c */ /* 0x000fd2000bf05270 */
[----:B------:R-:W-:Y:S05]  /*22a0*/  BRA.U UP0, `(.L_x_36) ;  /* 0x0000000100047547 */ /* 0x000fea000b800000 */
[----:B------:R-:W-:Y:S05]  /*22b0*/  BPT.TRAP 0x1 ;  /* 0x000000040000795c */ /* 0x000fea0000300000 */
.L_x_36:
[----:B------:R-:W-:Y:S04]  /*22c0*/  BSSY.RECONVERGENT B0, `(.L_x_37) ;  /* 0x0000003000007945 */ /* 0x000fe80003800200 */
[----:B------:R-:W-:Y:S05]  /*22d0*/  @!P2 BRA `(.L_x_38) ;  /* 0x000000000004a947 */ /* 0x000fea0003800000 */
[----:B------:R-:W-:Y:S05]  /*22e0*/  BPT.TRAP 0x1 ;  /* 0x000000040000795c */ /* 0x000fea0000300000 */
.L_x_38:
[----:B------:R-:W-:Y:S05]  /*22f0*/  BSYNC.RECONVERGENT B0 ;  /* 0x0000000000007941 */ /* 0x000fea0003800200 */
.L_x_37:
[----:B------:R-:W-:Y:S02]  /*2300*/  UIADD3 UR5, UPT, UPT, UR4, 0x1, URZ ;  /* 0x0000000104057890 */ /* 0x000fe4000fffe0ff */
[----:B------:R-:W-:Y:S02]  /*2310*/  UIADD3 UR14, UP1, UPT, UR28, 0x80, URZ ;  /* 0x000000801c0e7890 */ /* 0x000fe4000ff3e0ff */
[----:B------:R-:W-:Y:S02]  /*2320*/  UISETP.NE.AND UP0, UPT, UR5, 0x10, UPT ;  /* 0x000000100500788c */ /* 0x000fe4000bf05270 */
[----:B------:R-:W-:Y:S02]  /*2330*/  ULEA UR16, UR4, UR38, 0xc ;  /* 0x0000002604107291 */ /* 0x000fe4000f8e60ff */
[----:B------:R-:W-:Y:S02]  /*2340*/  USEL UR8, URZ, 0x1, UP0 ;  /* 0x00000001ff087887 */ /* 0x000fe40008000000 */
[----:B------:R-:W-:-:S02]  /*2350*/  USEL UR6, UR5, URZ, UP0 ;  /* 0x000000ff05067287 */ /* 0x000fc40008000000 */
[----:B------:R-:W-:Y:S02]  /*2360*/  UIADD3 UR22, UP0, UPT, UR28, 0x180, URZ ;  /* 0x000001801c167890 */ /* 0x000fe4000ff1e0ff */
[----:B------:R-:W-:Y:S01]  /*2370*/  ULEA UR5, UR6, UR13, 0x3 ;  /* 0x0000000d06057291 */ /* 0x000fe2000f8e18ff */
[----:B------:R-:W-:Y:S01]  /*2380*/  LOP3.LUT R12, R12, UR8, RZ, 0x3c, !PT ;  /* 0x000000080c0c7c12 */ /* 0x000fe2000f8e3cff */
[----:B------:R-:W-:Y:S02]  /*2390*/  ULEA UR8, UR4, UR37, 0xd ;  /* 0x0000002504087291 */ /* 0x000fe4000f8e68ff */
[----:B------:R-:W-:Y:S01]  /*23a0*/  USHF.L.U32 UR18, UR7, 0x6, URZ ;  /* 0x0000000607127899 */ /* 0x000fe200080006ff */
[----:B-1----:R-:W-:Y:S01]  /*23b0*/  SHF.L.U32 R0, R12, 0x1f, RZ ;  /* 0x0000001f0c007819 */ /* 0x002fe200000006ff */
[----:B------:R-:W-:Y:S02]  /*23c0*/  ULOP3.LUT UR17, UR17, 0xfefffff8, URZ, 0xc0, !UPT ;  /* 0xfefffff811117892 */ /* 0x000fe4000f8ec0ff */
[----:B------:R-:W-:Y:S01]  /*23d0*/  UPRMT UR4, URZ, 0x5410, UR25 ;  /* 0x00005410ff047896 */ /* 0x000fe20008000019 */
[----:B------:R3:W4:Y:S01]  /*23e0*/  SYNCS.PHASECHK.TRANS64.TRYWAIT P0, [UR5+0x80], R0 ;  /* 0x00008000ff0075a7 */ /* 0x0007220008001105 */
[----:B------:R-:W-:-:S02]  /*23f0*/  UIADD3.X UR15, UPT, UPT, URZ, UR29, URZ, UP1, !UPT ;  /* 0x0000001dff0f7290 */ /* 0x000fc40008ffe4ff */
[----:B------:R-:W-:Y:S02]  /*2400*/  UPRMT UR5, URZ, 0x5410, UR24 ;  /* 0x00005410ff057896 */ /* 0x000fe40008000018 */
[----:B------:R-:W-:Y:S01]  /*2410*/  UIADD3.X UR23, UPT, UPT, URZ, UR29, URZ, UP0, !UPT ;  /* 0x0000001dff177290 */ /* 0x000fe200087fe4ff */
[----:B------:R-:W-:Y:S01]  /*2420*/  UMOV UR32, 0x0 ;  /* 0x0000000000207882 */ /* 0x000fe20000000000 */
[----:B------:R-:W-:Y:S01]  /*2430*/  UMOV UR33, 0x10000000 ;  /* 0x1000000000217882 */ /* 0x000fe20000000000 */
[----:B------:R-:W-:Y:S01]  /*2440*/  UMOV UR19, UR35 ;  /* 0x0000002300137c82 */ /* 0x000fe20008000000 */
[----:B------:R-:W-:Y:S01]  /*2450*/  UMOV UR20, UR36 ;  /* 0x0000002400147c82 */ /* 0x000fe20008000000 */
[----:B------:R-:W-:Y:S01]  /*2460*/  UMOV UR12, UR36 ;  /* 0x00000024000c7c82 */ /* 0x000fe20008000000 */
[----:B------:R-:W-:Y:S01]  /*2470*/  UMOV UR9, UR17 ;  /* 0x0000001100097c82 */ /* 0x000fe20008000000 */
[----:B------:R-:W-:Y:S01]  /*2480*/  UMOV UR10, UR18 ;  /* 0x00000012000a7c82 */ /* 0x000fe20008000000 */
[----:B------:R1:W-:Y:S01]  /*2490*/  UTMALDG.3D.MULTICAST.2CTA [UR16], [UR14], UR4, desc[UR32] ;  /* 0x000020100e0073b4 */ /* 0x0003e20008211804 */
[----:B------:R-:W-:-:S04]  /*24a0*/  UIADD3 UR7, UPT, UPT, UR7, 0x1, URZ ;  /* 0x0000000107077890 */ /* 0x000fc8000fffe0ff */
[----:B------:R-:W-:Y:S01]  /*24b0*/  UISETP.NE.AND UP0, UPT, UR7, UR26, UPT ;  /* 0x0000001a0700728c */ /* 0x000fe2000bf05270 */
[----:B------:R3:W-:Y:S01]  /*24c0*/  UTMALDG.3D.MULTICAST.2CTA [UR8], [UR22], UR5, desc[UR32] ;  /* 0x00002008160073b4 */ /* 0x0007e20008211805 */
[----:B-1----:R-:W-:-:S07]  /*24d0*/  UMOV UR4, UR6 ;  /* 0x0000000600047c82 */ /* 0x002fce0008000000 */
[----:B---3--:R-:W-:Y:S05]  /*24e0*/  BRA.U UP0, `(.L_x_39) ;  /* 0xfffffffd00487547 */ /* 0x008fea000b83ffff */
.L_x_33:
[C---:B------:R-:W-:Y:S01]  /*24f0*/  LEA R3, R11.reuse, UR13, 0x3 ;  /* 0x0000000d0b037c11 */ /* 0x040fe2000f8e18ff */
[----:B------:R-:W-:Y:S01]  /*2500*/  NOP ;  /* 0x0000000000007918 */ /* 0x000fe20000000000 */
[----:B-1----:R-:W-:Y:S02]  /*2510*/  SHF.L.U32 R0, R10, 0x1f, RZ ;  /* 0x0000001f0a007819 */ /* 0x002fe400000006ff */
[----:B------:R-:W-:Y:S02]  /*2520*/  LEA R5, R11, UR13, 0x4 ;  /* 0x0000000d0b057c11 */ /* 0x000fe4000f8e20ff */
[----:B--2-4-:R-:W1:Y:S02]  /*2530*/  SYNCS.PHASECHK.TRANS64.TRYWAIT P0, [R3+URZ+0x150], R0 ;  /* 0x00015000030075a7 */ /* 0x014e6400080011ff */
[----:B-1----:R-:W-:Y:S05]  /*2540*/  @!P0 BRA `(.L_x_40) ;  /* 0x0000008000d48947 */ /* 0x002fea0003800000 */
.L_x_159:
[----:B------:R-:W2:Y:S01]  /*2550*/  LDS.128 R4, [R5+0x1e0] ;  /* 0x0001e00005047984 */ /* 0x000ea20000000c00 */
[----:B------:R-:W-:Y:S01]  /*2560*/  UISETP.GE.AND UP0, UPT, UR45, 0x1, UPT ;  /* 0x000000012d00788c */ /* 0x000fe2000bf06270 */
[----:B------:R-:W-:Y:S01]  /*2570*/  @!PT LDS RZ, [RZ] ;  /* 0x00000000fffff984 */ /* 0x000fe20000000800 */
[----:B------:R-:W-:Y:S01]  /*2580*/  @!PT LDS RZ, [RZ] ;  /* 0x00000000fffff984 */ /* 0x000fe20000000800 */
[----:B------:R-:W-:Y:S01]  /*2590*/  @!PT LDS RZ, [RZ] ;  /* 0x00000000fffff984 */ /* 0x000fe20000000800 */
[----:B------:R-:W-:Y:S01]  /*25a0*/  @!PT LDS RZ, [RZ] ;  /* 0x00000000fffff984 */ /* 0x000fe20000000800 */
[----:B------:R3:W-:Y:S06]  /*25b0*/  MEMBAR.ALL.CTA ;  /* 0x0000000000007992 */ /* 0x0007ec0000008000 */
[----:B---3--:R-:W3:Y:S01]  /*25c0*/  FENCE.VIEW.ASYNC.S ;  /* 0x00000000000073c6 */ /* 0x008ee20000000000 */
[----:B--2---:R-:W-:-:S13]  /*25d0*/  LOP3.LUT P0, RZ, R6, 0x1, RZ, 0xc0, !PT ;  /* 0x0000000106ff7812 */ /* 0x004fda000780c0ff */
[----:B---3--:R-:W-:Y:S01]  /*25e0*/  VOTEU.ANY UP1, P0 ;  /* 0x0000000000ff7886 */ /* 0x008fe20000020100 */
[----:B------:R-:W-:-:S13]  /*25f0*/  PLOP3.LUT P0, PT, PT, PT, UP1, 0x80, 0x8 ;  /* 0x000000000008781c */ /* 0x000fda0003f0f018 */
[----:B-1----:R-:W-:Y:S02]  /*2600*/  @P0 LOP3.LUT R0, R5, 0xffff, RZ, 0xc0, !PT ;  /* 0x0000ffff05000812 */ /* 0x002fe400078ec0ff */
[----:B------:R-:W-:Y:S02]  /*2610*/  @P0 MOV R2, R4 ;  /* 0x0000000400020202 */ /* 0x000fe40000000f00 */
[----:B------:R-:W-:Y:S01]  /*2620*/  @P0 R2UR UR5, R0 ;  /* 0x00000000000502ca */ /* 0x000fe200000e0000 */
[----:B------:R-:W-:Y:S01]  /*2630*/  VIADD R0, R3, 0x160 ;  /* 0x0000016003007836 */ /* 0x000fe20000000000 */
[----:B------:R-:W-:Y:S02]  /*2640*/  @P0 SHF.R.U32.HI R4, RZ, 0x10, R5 ;  /* 0x00000010ff040819 */ /* 0x000fe40000011605 */
[----:B------:R-:W-:Y:S02]  /*2650*/  @P0 R2UR UR7, R2 ;  /* 0x00000000020702ca */ /* 0x000fe400000e0000 */
[----:B------:R-:W-:-:S02]  /*2660*/  PRMT R0, RZ, 0x654, R0 ;  /* 0x00000654ff007816 */ /* 0x000fc40000000000 */
[----:B------:R-:W-:Y:S02]  /*2670*/  @P0 R2UR UR4, R4 ;  /* 0x00000000040402ca */ /* 0x000fe400000e0000 */
[----:B------:R1:W-:Y:S03]  /*2680*/  SYNCS.ARRIVE.TRANS64.RED.A1T0 RZ, [R0+URZ], RZ ;  /* 0x000000ff00ff79a7 */ /* 0x0003e600081004ff */
[----:B------:R-:W-:-:S04]  /*2690*/  @UP1 UMOV UR39, UR5 ;  /* 0x0000000500271c82 */ /* 0x000fc80008000000 */
[----:B------:R-:W-:-:S04]  /*26a0*/  @UP1 UMOV UR40, UR7 ;  /* 0x0000000700281c82 */ /* 0x000fc80008000000 */
[----:B------:R-:W-:Y:S01]  /*26b0*/  @UP1 UMOV UR36, UR4 ;  /* 0x0000000400241c82 */ /* 0x000fe20008000000 */
[----:B------:R-:W-:Y:S05]  /*26c0*/  BRA.U !UP0, `(.L_x_41) ;  /* 0x0000000108d47547 */ /* 0x000fea000b800000 */
[----:B------:R-:W2:Y:S01]  /*26d0*/  LDCU.128 UR16, c[0x0][0xb10] ;  /* 0x00016200ff1077ac */ /* 0x000ea20008000c00 */
[----:B------:R-:W3:Y:S01]  /*26e0*/  LDCU UR12, c[0x0][0xb20] ;  /* 0x00016400ff0c77ac */ /* 0x000ee20008000800 */
[----:B------:R-:W4:Y:S01]  /*26f0*/  LDCU UR20, c[0x0][0xb0c] ;  /* 0x00016180ff1477ac */ /* 0x000f220008000800 */
[----:B------:R-:W1:Y:S01]  /*2700*/  LDCU.64 UR8, c[0x0][0xb28] ;  /* 0x00016500ff0877ac */ /* 0x000e620008000a00 */
[----:B------:R-:W-:Y:S02]  /*2710*/  UISETP.NE.AND UP3, UPT, UR45, 0x1, UPT ;  /* 0x000000012d00788c */ /* 0x000fe4000bf65270 */
[----:B--2---:R-:W-:Y:S02]  /*2720*/  UIMAD.WIDE.U32 UR10, UR41, UR19, URZ ;  /* 0x00000013290a72a5 */ /* 0x004fe4000f8e00ff */
[----:B------:R-:W-:Y:S02]  /*2730*/  UIMAD.WIDE.U32 UR4, UR42, UR16, URZ ;  /* 0x000000102a0472a5 */ /* 0x000fe4000f8e00ff */
[----:B------:R-:W-:-:S02]  /*2740*/  UISETP.NE.AND UP0, UPT, UR18, 0x1, UPT ;  /* 0x000000011200788c */ /* 0x000fc4000bf05270 */
[----:B------:R-:W-:Y:S01]  /*2750*/  UIMAD.WIDE.U32 UR22, UR39, UR19, URZ ;  /* 0x00000013271672a5 */ /* 0x000fe2000f8e00ff */
[----:B------:R-:W-:Y:S02]  /*2760*/  UMOV UR10, UR11 ;  /* 0x0000000b000a7c82 */ /* 0x000fe40008000000 */
[----:B------:R-:W-:Y:S01]  /*2770*/  UMOV UR4, UR5 ;  /* 0x0000000500047c82 */ /* 0x000fe20008000000 */
[----:B---3--:R-:W-:Y:S02]  /*2780*/  USHF.R.U32.HI UR10, URZ, UR12, UR10 ;  /* 0x0000000cff0a7299 */ /* 0x008fe4000801160a */
[----:B----4-:R-:W-:Y:S02]  /*2790*/  UISETP.NE.AND UP2, UPT, UR20, 0x1, UPT ;  /* 0x000000011400788c */ /* 0x010fe4000bf45270 */
[----:B------:R-:W-:Y:S02]  /*27a0*/  USHF.R.U32.HI UR4, URZ, UR17, UR4 ;  /* 0x00000011ff047299 */ /* 0x000fe40008011604 */
[----:B------:R-:W-:-:S02]  /*27b0*/  USEL UR5, UR41, UR10, !UP0 ;  /* 0x0000000a29057287 */ /* 0x000fc4000c000000 */
[----:B------:R-:W-:Y:S02]  /*27c0*/  USEL UR7, UR42, UR4, !UP2 ;  /* 0x000000042a077287 */ /* 0x000fe4000d000000 */
[----:B-1----:R-:W-:Y:S01]  /*27d0*/  UIMAD.WIDE.U32 UR10, UR5, UR8, URZ ;  /* 0x00000008050a72a5 */ /* 0x002fe2000f8e00ff */
[----:B------:R-:W-:Y:S01]  /*27e0*/  UMOV UR4, UR23 ;  /* 0x0000001700047c82 */ /* 0x000fe20008000000 */
[----:B------:R-:W-:Y:S02]  /*27f0*/  UIMAD.WIDE.U32 UR14, UR40, UR16, URZ ;  /* 0x00000010280e72a5 */ /* 0x000fe4000f8e00ff */
[----:B------:R-:W-:-:S03]  /*2800*/  UIMAD.WIDE.U32 UR22, UR7, UR8, URZ ;  /* 0x00000008071672a5 */ /* 0x000fc6000f8e00ff */
[----:B------:R-:W-:Y:S01]  /*2810*/  UMOV UR10, UR11 ;  /* 0x0000000b000a7c82 */ /* 0x000fe20008000000 */
[----:B------:R-:W-:Y:S02]  /*2820*/  USHF.R.U32.HI UR4, URZ, UR12, UR4 ;  /* 0x0000000cff047299 */ /* 0x000fe40008011604 */
[----:B------:R-:W-:Y:S01]  /*2830*/  @UP3 USHF.R.U32.HI UR5, URZ, UR9, UR10 ;  /* 0x00000009ff053299 */ /* 0x000fe2000801160a */
[----:B------:R-:W-:Y:S01]  /*2840*/  UMOV UR14, UR15 ;  /* 0x0000000f000e7c82 */ /* 0x000fe20008000000 */
[----:B------:R-:W-:Y:S01]  /*2850*/  UMOV UR22, UR23 ;  /* 0x0000001700167c82 */ /* 0x000fe20008000000 */
[----:B------:R-:W-:Y:S02]  /*2860*/  USHF.R.U32.HI UR17, URZ, UR17, UR14 ;  /* 0x00000011ff117299 */ /* 0x000fe4000801160e */
[----:B------:R-:W-:Y:S02]  /*2870*/  USEL UR4, UR39, UR4, !UP0 ;  /* 0x0000000427047287 */ /* 0x000fe4000c000000 */
[----:B------:R-:W-:-:S02]  /*2880*/  @UP3 USHF.R.U32.HI UR7, URZ, UR9, UR22 ;  /* 0x00000009ff073299 */ /* 0x000fc40008011616 */
[----:B------:R-:W-:Y:S02]  /*2890*/  UIMAD UR10, UR45, UR5, URZ ;  /* 0x000000052d0a72a4 */ /* 0x000fe4000f8e02ff */
[----:B------:R-:W-:Y:S02]  /*28a0*/  USEL UR5, UR40, UR17, !UP2 ;  /* 0x0000001128057287 */ /* 0x000fe4000d000000 */
[----:B------:R-:W-:Y:S02]  /*28b0*/  UIMAD UR12, UR45, UR7, URZ ;  /* 0x000000072d0c72a4 */ /* 0x000fe4000f8e02ff */
[----:B------:R-:W-:Y:S02]  /*28c0*/  UISETP.GE.AND UP0, UPT, UR4, UR10, UPT ;  /* 0x0000000a0400728c */ /* 0x000fe4000bf06270 */
[----:B------:R-:W-:Y:S02]  /*28d0*/  UIMAD.WIDE.U32 UR10, UR4, UR8, URZ ;  /* 0x00000008040a72a5 */ /* 0x000fe4000f8e00ff */
[----:B------:R-:W-:-:S02]  /*28e0*/  UISETP.GE.OR UP0, UPT, UR5, UR12, UP0 ;  /* 0x0000000c0500728c */ /* 0x000fc40008706670 */
        /* <DEDUP_REMOVED lines=19> */
.L_x_41:
[----:B------:R-:W2:Y:S02]  /*2a20*/  LDCU UR4, c[0x0][0xb30] ;  /* 0x00016600ff0477ac */ /* 0x000ea40008000800 */
[----:B--2---:R-:W-:-:S09]  /*2a30*/  UISETP.NE.AND UP0, UPT, UR4, 0x1, UPT ;  /* 0x000000010400788c */ /* 0x004fd2000bf05270 */
        /* <DEDUP_REMOVED lines=14> */
[----:B------:R-:W-:Y:S02]  /*2b20*/  UIADD3 UR7, UPT, UPT, UR5, -UR4, URZ ;  /* 0x8000000405077290 */ /* 0x000fe4000fffe0ff */
[----:B------:R-:W-:Y:S02]  /*2b30*/  UIADD3 UR4, UPT, UPT, -UR5, UR4, URZ ;  /* 0x0000000405047290 */ /* 0x000fe4000fffe1ff */
[----:B------:R-:W-:Y:S02]  /*2b40*/  UIMAD UR39, UR7, UR18, UR39 ;  /* 0x00000012072772a4 */ /* 0x000fe4000f8e0227 */
[----:B------:R-:W-:-:S12]  /*2b50*/  UIMAD UR40, UR4, UR10, UR40 ;  /* 0x0000000a042872a4 */ /* 0x000fd8000f8e0228 */
.L_x_42:
[----:B------:R-:W-:Y:S01]  /*2b60*/  VIADD R11, R11, 0x1 ;  /* 0x000000010b0b7836 */ /* 0x000fe20000000000 */
[----:B------:R-:W-:Y:S01]  /*2b70*/  PLOP3.LUT P1, PT, PT, PT, PT, 0x80, 0x8 ;  /* 0x000000000008781c */ /* 0x000fe20003f2f070 */
[----:B------:R-:W-:Y:S02]  /*2b80*/  UIADD3 UR20, UPT, UPT, UR40, UR59, URZ ;  /* 0x0000003b28147290 */ /* 0x000fe4000fffe0ff */
[----:B------:R-:W-:Y:S01]  /*2b90*/  UIADD3 UR26, UPT, UPT, UR39, UR62, URZ ;  /* 0x0000003e271a7290 */ /* 0x000fe2000fffe0ff */
[----:B------:R-:W-:-:S04]  /*2ba0*/  ISETP.NE.AND P0, PT, R11, 0x2, PT ;  /* 0x000000020b00780c */ /* 0x000fc80003f05270 */
[----:B------:R-:W-:Y:S02]  /*2bb0*/  SEL R3, RZ, 0x1, P0 ;  /* 0x00000001ff037807 */ /* 0x000fe40000000000 */
[----:B------:R-:W-:Y:S02]  /*2bc0*/  SEL R11, R11, RZ, P0 ;  /* 0x000000ff0b0b7207 */ /* 0x000fe40000000000 */
[----:B------:R-:W-:Y:S01]  /*2bd0*/  LOP3.LUT R10, R10, R3, RZ, 0x3c, !PT ;  /* 0x000000030a0a7212 */ /* 0x000fe200078e3cff */
[----:B------:R-:W-:Y:S06]  /*2be0*/  BRA.U UP1, `(.L_x_43) ;  /* 0xfffffff101447547 */ /* 0x000fec000b83ffff */
[----:B------:R-:W-:Y:S01]  /*2bf0*/  UIADD3 UR13, UPT, UPT, UR13, 0x80, URZ ;  /* 0x000000800d0d7890 */ /* 0x000fe2000fffe0ff */
[----:B------:R-:W-:-:S03]  /*2c00*/  SHF.L.U32 R3, R12, 0x1f, RZ ;  /* 0x0000001f0c037819 */ /* 0x000fc600000006ff */
[----:B------:R-:W-:-:S09]  /*2c10*/  ULEA UR4, UR6, UR13, 0x3 ;  /* 0x0000000d06047291 */ /* 0x000fd2000f8e18ff */
[----:B------:R-:W2:Y:S02]  /*2c20*/  SYNCS.PHASECHK.TRANS64.TRYWAIT P0, [UR4], R3 ;  /* 0x00000003ff0075a7 */ /* 0x000ea40008001104 */
[----:B--2---:R-:W-:Y:S05]  /*2c30*/  @!P0 BRA `(.L_x_44) ;  /* 0x0000007c002c8947 */ /* 0x004fea0003800000 */
.L_x_161:
[----:B------:R-:W-:-:S04]  /*2c40*/  UIADD3 UR4, UPT, UPT, UR6, 0x1, URZ ;  /* 0x0000000106047890 */ /* 0x000fc8000fffe0ff */
[----:B------:R-:W-:-:S04]  /*2c50*/  UISETP.NE.AND UP0, UPT, UR4, 0x10, UPT ;  /* 0x000000100400788c */ /* 0x000fc8000bf05270 */
[----:B------:R-:W-:Y:S02]  /*2c60*/  USEL UR6, URZ, 0x1, UP0 ;  /* 0x00000001ff067887 */ /* 0x000fe40008000000 */
[----:B------:R-:W-:-:S04]  /*2c70*/  USEL UR4, UR4, URZ, UP0 ;  /* 0x000000ff04047287 */ /* 0x000fc80008000000 */
[----:B------:R-:W-:Y:S01]  /*2c80*/  ULEA UR5, UR4, UR13, 0x3 ;  /* 0x0000000d04057291 */ /* 0x000fe2000f8e18ff */
[----:B------:R-:W-:-:S04]  /*2c90*/  LOP3.LUT R2, R12, UR6, RZ, 0x3c, !PT ;  /* 0x000000060c027c12 */ /* 0x000fc8000f8e3cff */
[----:B-1----:R-:W-:-:S04]  /*2ca0*/  SHF.L.U32 R3, R2, 0x1f, RZ ;  /* 0x0000001f02037819 */ /* 0x002fc800000006ff */
[----:B------:R-:W1:Y:S02]  /*2cb0*/  SYNCS.PHASECHK.TRANS64.TRYWAIT P0, [UR5], R3 ;  /* 0x00000003ff0075a7 */ /* 0x000e640008001105 */
[----:B-1----:R-:W-:Y:S05]  /*2cc0*/  @!P0 BRA `(.L_x_45) ;  /* 0x0000007c00208947 */ /* 0x002fea0003800000 */
.L_x_163:
        /* <DEDUP_REMOVED lines=9> */
.L_x_165:
        /* <DEDUP_REMOVED lines=9> */
.L_x_167:
        /* <DEDUP_REMOVED lines=9> */
.L_x_169:
        /* <DEDUP_REMOVED lines=9> */
.L_x_171:
        /* <DEDUP_REMOVED lines=9> */
.L_x_173:
        /* <DEDUP_REMOVED lines=9> */
.L_x_175:
        /* <DEDUP_REMOVED lines=9> */
.L_x_177:
        /* <DEDUP_REMOVED lines=9> */
.L_x_179:
        /* <DEDUP_REMOVED lines=9> */
.L_x_181:
        /* <DEDUP_REMOVED lines=9> */
.L_x_183:
        /* <DEDUP_REMOVED lines=9> */
.L_x_185:
        /* <DEDUP_REMOVED lines=9> */
.L_x_187:
        /* <DEDUP_REMOVED lines=9> */
.L_x_189:
[----:B------:R-:W-:-:S04]  /*3420*/  UIADD3 UR4, UPT, UPT, UR4, 0x1, URZ ;  /* 0x0000000104047890 */ /* 0x000fc8000fffe0ff */
[----:B------:R-:W-:-:S04]  /*3430*/  UISETP.NE.AND UP0, UPT, UR4, 0x10, UPT ;  /* 0x000000100400788c */ /* 0x000fc8000bf05270 */
[----:B------:R-:W-:Y:S02]  /*3440*/  USEL UR5, URZ, 0x1, UP0 ;  /* 0x00000001ff057887 */ /* 0x000fe40008000000 */
[----:B------:R-:W-:-:S04]  /*3450*/  USEL UR4, UR4, URZ, UP0 ;  /* 0x000000ff04047287 */ /* 0x000fc80008000000 */
[----:B------:R-:W-:Y:S01]  /*3460*/  ULEA UR4, UR4, UR13, 0x3 ;  /* 0x0000000d04047291 */ /* 0x000fe2000f8e18ff */
[----:B-1----:R-:W-:-:S04]  /*3470*/  LOP3.LUT R3, R2, UR5, RZ, 0x3c, !PT ;  /* 0x0000000502037c12 */ /* 0x002fc8000f8e3cff */
[----:B------:R-:W-:Y:S01]  /*3480*/  SHF.L.U32 R3, R3, 0x1f, RZ ;  /* 0x0000001f03037819 */ /* 0x000fe200000006ff */
[----:B------:R-:W-:-:S07]  /*3490*/  IMAD.U32 R0, RZ, RZ, UR4 ;  /* 0x00000004ff007e24 */ /* 0x000fce000f8e00ff */
.L_x_59:
[----:B-1----:R1:W2:Y:S02]  /*34a0*/  SYNCS.PHASECHK.TRANS64.TRYWAIT P0, [R0+URZ], R3 ;  /* 0x00000003000075a7 */ /* 0x0022a400080011ff */
[----:B--2---:R-:W-:Y:S05]  /*34b0*/  @!P0 NANOSLEEP.SYNCS 0x989680 ;  /* 0x009896800000895d */ /* 0x004fea0003900000 */
[----:B------:R-:W2:Y:S02]  /*34c0*/  @!P0 SYNCS.PHASECHK.TRANS64 P0, [R0+URZ], R3 ;  /* 0x00000003000085a7 */ /* 0x000ea400080010ff */
[----:B--2---:R-:W-:Y:S05]  /*34d0*/  @P0 EXIT ;  /* 0x000000000000094d */ /* 0x004fea0003800000 */
[----:B------:R-:W-:Y:S05]  /*34e0*/  BRA `(.L_x_59) ;  /* 0xfffffffc00ec7947 */ /* 0x000fea000383ffff */
.L_x_23:
[----:B------:R-:W-:-:S04]  /*34f0*/  UISETP.NE.AND UP0, UPT, UR58, URZ, UPT ;  /* 0x000000ff3a00728c */ /* 0x000fc8000bf05270 */
[----:B------:R-:W-:-:S09]  /*3500*/  UISETP.NE.OR UP0, UPT, UR22, 0x1, UP0 ;  /* 0x000000011600788c */ /* 0x000fd20008705670 */
[----:B------:R-:W-:Y:S05]  /*3510*/  BRA.U UP0, `(.L_x_60) ;  /* 0x0000000500487547 */ /* 0x000fea000b800000 */
[----:B------:R-:W-:Y:S01]  /*3520*/  ISETP.GE.U32.AND P2, PT, R0, 0x8, PT ;  /* 0x000000080000780c */ /* 0x000fe20003f46070 */
[----:B------:R-:W-:Y:S01]  /*3530*/  IMAD.MOV.U32 R12, RZ, RZ, 0x1 ;  /* 0x00000001ff0c7424 */ /* 0x000fe200078e00ff */
[----:B------:R-:W-:Y:S02]  /*3540*/  CS2R R10, SRZ ;  /* 0x00000000000a7805 */ /* 0x000fe4000001ff00 */
[----:B------:R-:W-:Y:S01]  /*3550*/  CS2R R8, SRZ ;  /* 0x0000000000087805 */ /* 0x000fe2000001ff00 */
[----:B------:R-:W-:Y:S01]  /*3560*/  UMOV UR4, 0x400 ;  /* 0x0000040000047882 */ /* 0x000fe20000000000 */
[----:B------:R-:W-:Y:S01]  /*3570*/  UMOV UR5, URZ ;  /* 0x000000ff00057c82 */ /* 0x000fe20008000000 */
[----:B------:R-:W-:-:S12]  /*3580*/  ULEA UR6, UR58, UR4, 0x18 ;  /* 0x000000043a067291 */ /* 0x000fd8000f8ec0ff */
.L_x_64:
[----:B------:R-:W-:Y:S02]  /*3590*/  LEA R2, R8, UR6, 0x3 ;  /* 0x0000000608027c11 */ /* 0x000fe4000f8e18ff */
[----:B------:R-:W-:-:S03]  /*35a0*/  SHF.L.U32 R5, R9, 0x1f, RZ ;  /* 0x0000001f09057819 */ /* 0x000fc600000006ff */
[----:B------:R-:W-:Y:S01]  /*35b0*/  VIADD R4, R2, 0x1c0 ;  /* 0x000001c002047836 */ /* 0x000fe20000000000 */
[----:B------:R-:W2:Y:S02]  /*35c0*/  SYNCS.PHASECHK.TRANS64.TRYWAIT P0, [R2+URZ+0x1b0], R5 ;  /* 0x0001b005020075a7 */ /* 0x000ea400080011ff */
[----:B--2---:R-:W-:Y:S05]  /*35d0*/  @!P0 BRA `(.L_x_61) ;  /* 0x00000078002c8947 */ /* 0x004fea0003800000 */
.L_x_190:
[----:B------:R-:W-:Y:S01]  /*35e0*/  ULEA UR4, UR5, UR6, 0x3 ;  /* 0x0000000605047291 */ /* 0x000fe2000f8e18ff */
[----:B------:R-:W-:Y:S02]  /*35f0*/  PRMT R4, RZ, 0x654, R4 ;  /* 0x00000654ff047816 */ /* 0x000fe40000000004 */
[----:B--2---:R-:W-:Y:S01]  /*3600*/  SHF.L.U32 R5, R12, 0x1f, RZ ;  /* 0x0000001f0c057819 */ /* 0x004fe200000006ff */
[----:B------:R-:W-:Y:S01]  /*3610*/  UIADD3 UR7, UPT, UPT, UR4, 0x150, URZ ;  /* 0x0000015004077890 */ /* 0x000fe2000fffe0ff */
[----:B------:R2:W-:Y:S05]  /*3620*/  SYNCS.ARRIVE.TRANS64.RED.A1T0 RZ, [R4+URZ], RZ ;  /* 0x000000ff04ff79a7 */ /* 0x0005ea00081004ff */
[----:B------:R-:W-:Y:S01]  /*3630*/  IMAD.U32 R7, RZ, RZ, UR7 ;  /* 0x00000007ff077e24 */ /* 0x000fe2000f8e00ff */
[----:B------:R-:W3:Y:S04]  /*3640*/  SYNCS.PHASECHK.TRANS64.TRYWAIT P0, [UR4+0x160], R5 ;  /* 0x00016005ff0075a7 */ /* 0x000ee80008001104 */
[----:B------:R-:W-:Y:S01]  /*3650*/  PRMT R6, R0, 0x654, R7 ;  /* 0x0000065400067816 */ /* 0x000fe20000000007 */
[----:B--2---:R-:W-:Y:S01]  /*3660*/  @!P2 IMAD.MOV.U32 R4, RZ, RZ, 0x10 ;  /* 0x00000010ff04a424 */ /* 0x004fe200078e00ff */
[----:B---3--:R-:W-:Y:S06]  /*3670*/  @!P0 BRA `(.L_x_62) ;  /* 0x0000007800188947 */ /* 0x008fec0003800000 */
.L_x_192:
[----:B------:R-:W-:Y:S01]  /*3680*/  ULEA UR8, UR5, UR6, 0x4 ;  /* 0x0000000605087291 */ /* 0x000fe2000f8e20ff */
[----:B------:R-:W-:Y:S01]  /*3690*/  SEL R3, R6, R3, !P2 ;  /* 0x0000000306037207 */ /* 0x000fe20005000000 */
[----:B------:R-:W-:Y:S01]  /*36a0*/  UIADD3 UR9, UPT, UPT, UR4, 0x150, URZ ;  /* 0x0000015004097890 */ /* 0x000fe2000fffe0ff */
[----:B--2---:R-:W-:Y:S01]  /*36b0*/  LEA R2, R11, UR6, 0x3 ;  /* 0x000000060b027c11 */ /* 0x004fe2000f8e18ff */
[----:B------:R-:W-:Y:S01]  /*36c0*/  UIADD3 UR8, UPT, UPT, UR8, 0x1e0, URZ ;  /* 0x000001e008087890 */ /* 0x000fe2000fffe0ff */
[----:B------:R-:W-:Y:S01]  /*36d0*/  SHF.L.U32 R5, R10, 0x1f, RZ ;  /* 0x0000001f0a057819 */ /* 0x000fe200000006ff */
[----:B------:R2:W-:Y:S01]  /*36e0*/  @!P2 SYNCS.ARRIVE.TRANS64.RED RZ, [R3+URZ], R4 ;  /* 0x0000000403ffa9a7 */ /* 0x0005e200080004ff */
[----:B------:R-:W-:Y:S01]  /*36f0*/  UIADD3 UR4, UPT, UPT, UR5, 0x1, URZ ;  /* 0x0000000105047890 */ /* 0x000fe2000fffe0ff */
[----:B------:R-:W-:-:S03]  /*3700*/  VIADD R8, R8, 0x1 ;  /* 0x0000000108087836 */ /* 0x000fc60000000000 */
[----:B------:R-:W-:Y:S02]  /*3710*/  UISETP.NE.AND UP0, UPT, UR4, 0x2, UPT ;  /* 0x000000020400788c */ /* 0x000fe4000bf05270 */
[----:B------:R-:W-:Y:S06]  /*3720*/  UGETNEXTWORKID.BROADCAST [UR8], [UR9] ;  /* 0x00000000080073ca */ /* 0x000fec0008000100 */
[----:B------:R-:W-:Y:S01]  /*3730*/  USEL UR7, URZ, 0x1, UP0 ;  /* 0x00000001ff077887 */ /* 0x000fe20008000000 */
[----:B------:R-:W-:Y:S01]  /*3740*/  ISETP.NE.AND P0, PT, R8, 0x2, PT ;  /* 0x000000020800780c */ /* 0x000fe20003f05270 */
[----:B------:R-:W-:Y:S01]  /*3750*/  USEL UR5, UR4, URZ, UP0 ;  /* 0x000000ff04057287 */ /* 0x000fe20008000000 */
[----:B------:R-:W3:Y:S03]  /*3760*/  SYNCS.PHASECHK.TRANS64.TRYWAIT P1, [R2+URZ+0x150], R5 ;  /* 0x00015005020075a7 */ /* 0x000ee600080211ff */
[----:B------:R-:W-:Y:S01]  /*3770*/  LOP3.LUT R12, R12, UR7, RZ, 0x3c, !PT ;  /* 0x000000070c0c7c12 */ /* 0x000fe2000f8e3cff */
[----:B--23--:R-:W-:Y:S07]  /*3780*/  @!P1 BRA `(.L_x_63) ;  /* 0x0000007400ec9947 */ /* 0x00cfee0003800000 */
.L_x_193:
[C---:B------:R-:W-:Y:S01]  /*3790*/  LEA R4, R11.reuse, UR6, 0x4 ;  /* 0x000000060b047c11 */ /* 0x040fe2000f8e20ff */
[----:B--2---:R-:W-:Y:S01]  /*37a0*/  VIADD R2, R2, 0x160 ;  /* 0x0000016002027836 */ /* 0x004fe20000000000 */
[----:B------:R-:W-:Y:S01]  /*37b0*/  SEL R8, R8, RZ, P0 ;  /* 0x000000ff08087207 */ /* 0x000fe20000000000 */
[----:B------:R-:W-:-:S03]  /*37c0*/  VIADD R11, R11, 0x1 ;  /* 0x000000010b0b7836 */ /* 0x000fc60000000000 */
[----:B------:R-:W2:Y:S01]  /*37d0*/  LDS.128 R4, [R4+0x1e0] ;  /* 0x0001e00004047984 */ /* 0x000ea20000000c00 */
[----:B------:R-:W-:Y:S02]  /*37e0*/  PRMT R2, RZ, 0x654, R2 ;  /* 0x00000654ff027816 */ /* 0x000fe40000000002 */
[C---:B------:R-:W-:Y:S01]  /*37f0*/  ISETP.NE.AND P1, PT, R11.reuse, 0x2, PT ;  /* 0x000000020b00780c */ /* 0x040fe20003f25270 */
[----:B------:R-:W-:Y:S01]  /*3800*/  @!PT LDS RZ, [RZ] ;  /* 0x00000000fffff984 */ /* 0x000fe20000000800 */
[----:B------:R-:W-:Y:S01]  /*3810*/  @!PT LDS RZ, [RZ] ;  /* 0x00000000fffff984 */ /* 0x000fe20000000800 */
[----:B------:R-:W-:Y:S01]  /*3820*/  @!PT LDS RZ, [RZ] ;  /* 0x00000000fffff984 */ /* 0x000fe20000000800 */
[----:B------:R-:W-:Y:S01]  /*3830*/  @!PT LDS RZ, [RZ] ;  /* 0x00000000fffff984 */ /* 0x000fe20000000800 */
[----:B------:R3:W-:Y:S06]  /*3840*/  MEMBAR.ALL.CTA ;  /* 0x0000000000007992 */ /* 0x0007ec0000008000 */
[----:B---3--:R-:W3:Y:S01]  /*3850*/  FENCE.VIEW.ASYNC.S ;  /* 0x00000000000073c6 */ /* 0x008ee20000000000 */
[----:B------:R-:W-:Y:S01]  /*3860*/  SEL R11, R11, RZ, P1 ;  /* 0x000000ff0b0b7207 */ /* 0x000fe20000800000 */
[----:B---3--:R3:W-:Y:S01]  /*3870*/  SYNCS.ARRIVE.TRANS64.RED.A1T0 RZ, [R2+URZ], RZ ;  /* 0x000000ff02ff79a7 */ /* 0x0087e200081004ff */
[----:B--2---:R-:W-:-:S02]  /*3880*/  LOP3.LUT P3, RZ, R6, 0x1, RZ, 0xc0, !PT ;  /* 0x0000000106ff7812 */ /* 0x004fc4000786c0ff */
[----:B------:R-:W-:-:S04]  /*3890*/  SEL R5, RZ, 0x1, P1 ;  /* 0x00000001ff057807 */ /* 0x000fc80000800000 */
[----:B------:R-:W-:Y:S02]  /*38a0*/  LOP3.LUT R10, R10, R5, RZ, 0x3c, !PT ;  /* 0x000000050a0a7212 */ /* 0x000fe400078e3cff */
[----:B---3--:R-:W-:-:S04]  /*38b0*/  SEL R2, RZ, 0x1, P0 ;  /* 0x00000001ff027807 */ /* 0x008fc80000000000 */
[----:B------:R-:W-:Y:S01]  /*38c0*/  LOP3.LUT R9, R9, R2, RZ, 0x3c, !PT ;  /* 0x0000000209097212 */ /* 0x000fe200078e3cff */
[----:B------:R-:W-:Y:S06]  /*38d0*/  @P3 BRA `(.L_x_64) ;  /* 0xfffffffc002c3947 */ /* 0x000fec000383ffff */
[----:B------:R-:W-:Y:S01]  /*38e0*/  ULEA UR4, UR5, UR6, 0x3 ;  /* 0x0000000605047291 */ /* 0x000fe2000f8e18ff */
[----:B------:R-:W-:-:S08]  /*38f0*/  SHF.L.U32 R3, R12, 0x1f, RZ ;  /* 0x0000001f0c037819 */ /* 0x000fd000000006ff */
[----:B------:R-:W2:Y:S02]  /*3900*/  SYNCS.PHASECHK.TRANS64 P0, [UR4+0x160], R3 ;  /* 0x00016003ff0075a7 */ /* 0x000ea40008001004 */
[----:B--2---:R-:W-:Y:S05]  /*3910*/  @P0 BRA `(.L_x_65) ;  /* 0x0000000000080947 */ /* 0x004fea0003800000 */
[----:B------:R-:W2:Y:S02]  /*3920*/  SYNCS.PHASECHK.TRANS64.TRYWAIT P0, [UR4+0x160], R3 ;  /* 0x00016003ff0075a7 */ /* 0x000ea40008001104 */
[----:B--2---:R-:W-:Y:S05]  /*3930*/  @!P0 BRA `(.L_x_66) ;  /* 0x0000007400948947 */ /* 0x004fea0003800000 */
.L_x_65:
[----:B------:R-:W-:-:S04]  /*3940*/  UIADD3 UR7, UPT, UPT, UR5, 0x1, URZ ;  /* 0x0000000105077890 */ /* 0x000fc8000fffe0ff */
[----:B------:R-:W-:-:S04]  /*3950*/  UISETP.NE.AND UP0, UPT, UR7, 0x2, UPT ;  /* 0x000000020700788c */ /* 0x000fc8000bf05270 */
[----:B------:R-:W-:Y:S02]  /*3960*/  USEL UR8, URZ, 0x1, UP0 ;  /* 0x00000001ff087887 */ /* 0x000fe40008000000 */
[----:B------:R-:W-:-:S04]  /*3970*/  USEL UR7, UR7, URZ, UP0 ;  /* 0x000000ff07077287 */ /* 0x000fc80008000000 */
[----:B------:R-:W-:Y:S01]  /*3980*/  ULEA UR7, UR7, UR6, 0x3 ;  /* 0x0000000607077291 */ /* 0x000fe2000f8e18ff */
[----:B--2---:R-:W-:-:S04]  /*3990*/  LOP3.LUT R3, R12, UR8, RZ, 0x3c, !PT ;  /* 0x000000080c037c12 */ /* 0x004fc8000f8e3cff */
[----:B------:R-:W-:-:S04]  /*39a0*/  SHF.L.U32 R0, R3, 0x1f, RZ ;  /* 0x0000001f03007819 */ /* 0x000fc800000006ff */
[----:B------:R-:W2:Y:S02]  /*39b0*/  SYNCS.PHASECHK.TRANS64 P0, [UR7+0x160], R0 ;  /* 0x00016000ff0075a7 */ /* 0x000ea40008001007 */
[----:B-12---:R-:W-:Y:S05]  /*39c0*/  @P0 EXIT ;  /* 0x000000000000094d */ /* 0x006fea0003800000 */
[----:B------:R-:W-:Y:S02]  /*39d0*/  SHF.L.U32 R3, R3, 0x1f, RZ ;  /* 0x0000001f03037819 */ /* 0x000fe400000006ff */
[----:B------:R-:W-:-:S07]  /*39e0*/  MOV R0, UR7 ;  /* 0x0000000700007c02 */ /* 0x000fce0008000f00 */
.L_x_67:
[----:B-1----:R1:W2:Y:S02]  /*39f0*/  SYNCS.PHASECHK.TRANS64.TRYWAIT P0, [R0+URZ+0x160], R3 ;  /* 0x00016003000075a7 */ /* 0x0022a400080011ff */
[----:B--2---:R-:W-:Y:S05]  /*3a00*/  @!P0 NANOSLEEP.SYNCS 0x989680 ;  /* 0x009896800000895d */ /* 0x004fea0003900000 */
[----:B------:R-:W2:Y:S02]  /*3a10*/  @!P0 SYNCS.PHASECHK.TRANS64 P0, [R0+URZ+0x160], R3 ;  /* 0x00016003000085a7 */ /* 0x000ea400080010ff */
[----:B--2---:R-:W-:Y:S05]  /*3a20*/  @P0 EXIT ;  /* 0x000000000000094d */ /* 0x004fea0003800000 */
[----:B------:R-:W-:Y:S05]  /*3a30*/  BRA `(.L_x_67) ;  /* 0xfffffffc00ec7947 */ /* 0x000fea000383ffff */
.L_x_60:
[----:B------:R-:W-:Y:S05]  /*3a40*/  BRA.U UP6, `(.L_x_68) ;  /* 0x0000001106a07547 */ /* 0x000fea000b800000 */
[----:B------:R-:W-:Y:S01]  /*3a50*/  UMOV UR4, 0x40 ;  /* 0x0000004000047882 */ /* 0x000fe20000000000 */
[----:B------:R-:W-:Y:S01]  /*3a60*/  NOP ;  /* 0x0000000000007918 */ /* 0x000fe20000000000 */
[----:B------:R-:W-:Y:S01]  /*3a70*/  ULEA UR5, UR58, UR4, 0x18 ;  /* 0x000000043a057291 */ /* 0x000fe2000f8ec0ff */
[----:B------:R-:W-:Y:S02]  /*3a80*/  UMOV UR6, 0x400 ;  /* 0x0000040000067882 */ /* 0x000fe40000000000 */
[----:B------:R-:W-:-:S06]  /*3a90*/  ULEA UR6, UR58, UR6, 0x18 ;  /* 0x000000063a067291 */ /* 0x000fcc000f8ec0ff */
[----:B------:R-:W2:Y:S02]  /*3aa0*/  LDS.U8 R0, [UR5+0x1c] ;  /* 0x00001c05ff007984 */ /* 0x000ea40008000000 */
[----:B--2---:R-:W-:-:S13]  /*3ab0*/  ISETP.NE.AND P0, PT, R0, RZ, PT ;  /* 0x000000ff0000720c */ /* 0x004fda0003f05270 */
[----:B------:R-:W-:Y:S05]  /*3ac0*/  @P0 BRA `(.L_x_69) ;  /* 0x0000000400080947 */ /* 0x000fea0003800000 */
[----:B------:R-:W-:Y:S02]  /*3ad0*/  UISETP.NE.U32.AND UP1, UPT, UR35, 0x1, UPT ;  /* 0x000000012300788c */ /* 0x000fe4000bf25070 */
[----:B------:R-:W-:-:S07]  /*3ae0*/  UIADD3 UR7, UPT, UPT, UR5, 0x8, URZ ;  /* 0x0000000805077890 */ /* 0x000fce000fffe0ff */
[----:B------:R-:W-:Y:S05]  /*3af0*/  BRA.U !UP1, `(.L_x_70) ;  /* 0x00000001099c7547 */ /* 0x000fea000b800000 */
[----:B------:R-:W-:Y:S01]  /*3b00*/  ELECT P0, URZ, PT ;  /* 0x0000000000ff782f */ /* 0x000fe20003800000 */
[----:B------:R-:W-:-:S12]  /*3b10*/  BSSY B0, `(.L_x_70) ;  /* 0x0000025000007945 */ /* 0x000fd80003800000 */
[----:B------:R-:W-:Y:S05]  /*3b20*/  @!P0 BRA `(.L_x_71) ;  /* 0x00000000008c8947 */ /* 0x000fea0003800000 */
[----:B------:R-:W-:-:S05]  /*3b30*/  UMOV UR4, 0x10 ;  /* 0x0000001000047882 */ /* 0x000fca0000000000 */
[----:B------:R-:W-:Y:S04]  /*3b40*/  DEPBAR.LE SB2, 0x36 ;  /* 0x0000ad800000791a */ /* 0x000fe80000000000 */
[----:B------:R-:W2:Y:S02]  /*3b50*/  UTCATOMSWS.2CTA.FIND_AND_SET.ALIGN UP0, UR4, UR4 ;  /* 0x00000004000475e3 */ /* 0x000ea40008200800 */
[----:B--2---:R-:W-:Y:S01]  /*3b60*/  MOV R11, UR4 ;  /* 0x00000004000b7c02 */ /* 0x004fe20008000f00 */
[----:B------:R-:W-:Y:S06]  /*3b70*/  BRA.U UP0, `(.L_x_72) ;  /* 0x0000000100187547 */ /* 0x000fec000b800000 */
.L_x_73:
[----:B------:R-:W-:Y:S05]  /*3b80*/  NANOSLEEP 0x64 ;  /* 0x000000640000795d */ /* 0x000fea0003800000 */
[----:B------:R-:W-:-:S05]  /*3b90*/  UMOV UR4, 0x10 ;  /* 0x0000001000047882 */ /* 0x000fca0000000000 */
[----:B------:R-:W-:Y:S04]  /*3ba0*/  DEPBAR.LE SB2, 0x36 ;  /* 0x0000ad800000791a */ /* 0x000fe80000000000 */
[----:B------:R-:W2:Y:S02]  /*3bb0*/  UTCATOMSWS.2CTA.FIND_AND_SET.ALIGN UP0, UR4, UR4 ;  /* 0x00000004000475e3 */ /* 0x000ea40008200800 */
[----:B--2---:R-:W-:Y:S01]  /*3bc0*/  MOV R11, UR4 ;  /* 0x00000004000b7c02 */ /* 0x004fe20008000f00 */
[----:B------:R-:W-:Y:S05]  /*3bd0*/  BRA.U !UP0, `(.L_x_73) ;  /* 0xfffffffd08e87547 */ /* 0x000fea000b83ffff */
.L_x_72:
[----:B------:R-:W2:Y:S01]  /*3be0*/  LDS R7, [UR5+0x10] ;  /* 0x00001005ff077984 */ /* 0x000ea20008000800 */
[----:B------:R-:W-:Y:S01]  /*3bf0*/  IMAD.U32 R5, RZ, RZ, UR6 ;  /* 0x00000006ff057e24 */ /* 0x000fe2000f8e00ff */
[----:B------:R-:W-:-:S03]  /*3c00*/  MOV R4, UR34 ;  /* 0x0000002200047c02 */ /* 0x000fc60008000f00 */
[----:B------:R-:W-:Y:S01]  /*3c10*/  VIADD R5, R5, 0x200 ;  /* 0x0000020005057836 */ /* 0x000fe20000000000 */
[----:B--2---:R-:W-:-:S04]  /*3c20*/  SHF.L.U32 R7, R7, 0x1f, RZ ;  /* 0x0000001f07077819 */ /* 0x004fc800000006ff */
[----:B------:R-:W2:Y:S02]  /*3c30*/  SYNCS.PHASECHK.TRANS64.TRYWAIT P0, [UR5+0x8], R7 ;  /* 0x00000807ff0075a7 */ /* 0x000ea40008001105 */
[----:B--2---:R-:W-:Y:S05]  /*3c40*/  @P0 BRA `(.L_x_74) ;  /* 0x0000000000080947 */ /* 0x004fea0003800000 */
[----:B------:R-:W2:Y:S02]  /*3c50*/  SYNCS.PHASECHK.TRANS64.TRYWAIT P0, [UR5+0x8], R7 ;  /* 0x00000807ff0075a7 */ /* 0x000ea40008001105 */
[----:B--2---:R-:W-:Y:S05]  /*3c60*/  @!P0 BRA `(.L_x_75) ;  /* 0x0000007000e08947 */ /* 0x004fea0003800000 */
.L_x_74:
[----:B--2---:R-:W-:Y:S01]  /*3c70*/  HFMA2 R0, -RZ, RZ, 0, 5.9604644775390625e-08 ;  /* 0x00000001ff007431 */ /* 0x004fe200000001ff */
[----:B------:R-:W-:Y:S01]  /*3c80*/  UPRMT UR4, UR34, 0x654, UR7 ;  /* 0x0000065422047896 */ /* 0x000fe20008000007 */
[----:B------:R-:W-:Y:S01]  /*3c90*/  IMAD.MOV.U32 R8, RZ, RZ, 0xffff ;  /* 0x0000ffffff087424 */ /* 0x000fe200078e00ff */
[----:B------:R-:W-:Y:S01]  /*3ca0*/  PRMT R4, R4, 0x654, R5 ;  /* 0x0000065404047816 */ /* 0x000fe20000000005 */
[----:B------:R-:W-:Y:S02]  /*3cb0*/  IMAD.MOV.U32 R6, RZ, RZ, 0x4 ;  /* 0x00000004ff067424 */ /* 0x000fe400078e00ff */
[----:B------:R-:W-:Y:S01]  /*3cc0*/  IMAD.SHL.U32 R9, R11, 0x20, RZ ;  /* 0x000000200b097824 */ /* 0x000fe200078e00ff */
[----:B------:R-:W-:Y:S02]  /*3cd0*/  MOV R5, UR4 ;  /* 0x0000000400057c02 */ /* 0x000fe40008000f00 */
[-C--:B------:R-:W-:Y:S01]  /*3ce0*/  SHF.L.U32 R8, R8, R11.reuse, RZ ;  /* 0x0000000b08087219 */ /* 0x080fe200000006ff */
[----:B------:R2:W-:Y:S01]  /*3cf0*/  SYNCS.ARRIVE.TRANS64.RED RZ, [UR4], R6 ;  /* 0x00000006ffff79a7 */ /* 0x0005e20008000404 */
[----:B------:R-:W-:Y:S01]  /*3d00*/  SHF.L.U32 R7, R0, R11, RZ ;  /* 0x0000000b00077219 */ /* 0x000fe200000006ff */
[----:B------:R2:W-:Y:S04]  /*3d10*/  STS [UR6+0x200], R9 ;  /* 0x00020009ff007988 */ /* 0x0005e80008000806 */
[----:B------:R2:W-:Y:S04]  /*3d20*/  STAS [R4.64], R11 ;  /* 0x0000000b04007dbd */ /* 0x0005e8000c0008ff */
[----:B------:R2:W-:Y:S04]  /*3d30*/  ATOMS.OR RZ, [UR5+0x14], R8 ;  /* 0x00001408ffff798c */ /* 0x0005e8000b000005 */
[----:B------:R2:W-:Y:S04]  /*3d40*/  ATOMS.OR RZ, [UR5+0x18], R7 ;  /* 0x00001807ffff798c */ /* 0x0005e8000b000005 */
[----:B------:R2:W-:Y:S02]  /*3d50*/  ATOMS.XOR RZ, [UR5+0x10], R0 ;  /* 0x00001000ffff798c */ /* 0x0005e4000b800005 */
.L_x_71:
[----:B-1----:R-:W-:Y:S05]  /*3d60*/  BSYNC B0 ;  /* 0x0000000000007941 */ /* 0x002fea0003800000 */
.L_x_70:
[----:B------:R-:W-:Y:S05]  /*3d70*/  BRA.U UP1, `(.L_x_76) ;  /* 0x00000001016c7547 */ /* 0x000fea000b800000 */
[----:B------:R-:W-:-:S03]  /*3d80*/  UMOV UR4, 0xffffffff ;  /* 0xffffffff00047882 */ /* 0x000fc60000000000 */
[----:B------:R-:W-:Y:S05]  /*3d90*/  BRA.DIV UR4, `(.L_x_77) ;  /* 0x0000007204ac7947 */ /* 0x000fea000b800000 */
[----:B------:R-:W-:-:S13]  /*3da0*/  ELECT P6, URZ, PT ;  /* 0x0000000000ff782f */ /* 0x000fda00038c0000 */
.L_x_197:
[----:B------:R-:W-:Y:S05]  /*3db0*/  @!P6 BRA `(.L_x_76) ;  /* 0x00000000005ce947 */ /* 0x000fea0003800000 */
[----:B--2---:R-:W2:Y:S02]  /*3dc0*/  LDS R5, [UR5+0x10] ;  /* 0x00001005ff057984 */ /* 0x004ea40008000800 */
[----:B--2---:R-:W-:-:S04]  /*3dd0*/  SHF.L.U32 R5, R5, 0x1f, RZ ;  /* 0x0000001f05057819 */ /* 0x004fc800000006ff */
[----:B------:R-:W2:Y:S02]  /*3de0*/  SYNCS.PHASECHK.TRANS64.TRYWAIT P0, [UR5+0x8], R5 ;  /* 0x00000805ff0075a7 */ /* 0x000ea40008001105 */
[----:B--2---:R-:W-:Y:S05]  /*3df0*/  @P0 BRA `(.L_x_78) ;  /* 0x0000000000080947 */ /* 0x004fea0003800000 */
[----:B------:R-:W2:Y:S02]  /*3e00*/  SYNCS.PHASECHK.TRANS64.TRYWAIT P0, [UR5+0x8], R5 ;  /* 0x00000805ff0075a7 */ /* 0x000ea40008001105 */
[----:B--2---:R-:W-:Y:S05]  /*3e10*/  @!P0 BRA `(.L_x_79) ;  /* 0x0000007000ac8947 */ /* 0x004fea0003800000 */
.L_x_78:
[----:B------:R-:W3:Y:S01]  /*3e20*/  LDS R7, [UR6+0x200] ;  /* 0x00020006ff077984 */ /* 0x000ee20008000800 */
[----:B--2---:R-:W-:Y:S02]  /*3e30*/  HFMA2 R0, -RZ, RZ, 0, 5.9604644775390625e-08 ;  /* 0x00000001ff007431 */ /* 0x004fe400000001ff */
[----:B------:R-:W-:Y:S01]  /*3e40*/  IMAD.MOV.U32 R4, RZ, RZ, 0xffff ;  /* 0x0000ffffff047424 */ /* 0x000fe200078e00ff */
[----:B------:R-:W-:Y:S01]  /*3e50*/  UPRMT UR4, UR34, 0x654, UR7 ;  /* 0x0000065422047896 */ /* 0x000fe20008000007 */
[----:B---3--:R-:W-:-:S03]  /*3e60*/  IMAD.SHL.U32 R5, R7, 0x20, RZ ;  /* 0x0000002007057824 */ /* 0x008fc600078e00ff */
[-C--:B------:R-:W-:Y:S02]  /*3e70*/  SHF.L.U32 R4, R4, R7.reuse, RZ ;  /* 0x0000000704047219 */ /* 0x080fe400000006ff */
[----:B------:R-:W-:Y:S01]  /*3e80*/  SHF.L.U32 R7, R0, R7, RZ ;  /* 0x0000000700077219 */ /* 0x000fe200000006ff */
[----:B------:R3:W-:Y:S04]  /*3e90*/  STS [UR6+0x200], R5 ;  /* 0x00020005ff007988 */ /* 0x0007e80008000806 */
[----:B------:R3:W-:Y:S04]  /*3ea0*/  ATOMS.OR RZ, [UR5+0x14], R4 ;  /* 0x00001404ffff798c */ /* 0x0007e8000b000005 */
[----:B------:R3:W-:Y:S01]  /*3eb0*/  ATOMS.OR RZ, [UR5+0x18], R7 ;  /* 0x00001807ffff798c */ /* 0x0007e2000b000005 */
[----:B------:R-:W-:Y:S03]  /*3ec0*/  SYNCS.ARRIVE.TRANS64.RED.A1T0 RZ, [UR4], RZ ;  /* 0x000000ffffff79a7 */ /* 0x000fe60008100404 */
[----:B------:R3:W-:Y:S01]  /*3ed0*/  ATOMS.XOR RZ, [UR5+0x10], R0 ;  /* 0x00001000ffff798c */ /* 0x0007e2000b800005 */
[----:B------:R-:W-:Y:S05]  /*3ee0*/  BRA `(.L_x_76) ;  /* 0x0000000000107947 */ /* 0x000fea0003800000 */
.L_x_69:
[----:B------:R-:W-:Y:S02]  /*3ef0*/  MOV R0, 0xffffffff ;  /* 0xffffffff00007802 */ /* 0x000fe40000000f00 */
[----:B------:R-:W-:-:S03]  /*3f00*/  MOV R4, 0x3f30 ;  /* 0x00003f3000047802 */ /* 0x000fc60000000f00 */
[----:B------:R2:W-:Y:S04]  /*3f10*/  STS [UR6+0x200], R0 ;  /* 0x00020000ff007988 */ /* 0x0005e80008000806 */
[----:B-12--5:R-:W-:Y:S05]  /*3f20*/  CALL.REL.NOINC `($__internal_1_$__cuda_sm10x_tcgen05_guardrail_trap_phase_invalid_during_alloc) ;  /* 0x00000078007c7944 */ /* 0x026fea0003c00000 */
.L_x_76:
[----:B------:R-:W-:Y:S05]  /*3f30*/  WARPSYNC.ALL ;  /* 0x0000000000007948 */ /* 0x000fea0003800000 */
[----:B------:R-:W4:Y:S01]  /*3f40*/  S2UR UR4, SR_CgaCtaId ;  /* 0x00000000000479c3 */ /* 0x000f220000008800 */
[----:B------:R-:W-:Y:S01]  /*3f50*/  UMOV UR17, 0x400 ;  /* 0x0000040000117882 */ /* 0x000fe20000000000 */
[----:B------:R-:W-:-:S06]  /*3f60*/  NOP ;  /* 0x0000000000007918 */ /* 0x000fcc0000000000 */
[----:B------:R-:W-:Y:S06]  /*3f70*/  BAR.ARV 0x6, 0xa0 ;  /* 0x0182800000007b1d */ /* 0x000fec0000002000 */
[----:B------:R-:W1:Y:S01]  /*3f80*/  LDCU UR6, c[0x0][0x38c] ;  /* 0x00007180ff0677ac */ /* 0x000e620008000800 */
[----:B------:R-:W-:Y:S01]  /*3f90*/  LOP3.LUT R3, R3, 0xffff, RZ, 0xc0, !PT ;  /* 0x0000ffff03037812 */ /* 0x000fe200078ec0ff */
[----:B--2---:R-:W-:Y:S01]  /*3fa0*/  IMAD.MOV.U32 R9, RZ, RZ, 0x1 ;  /* 0x00000001ff097424 */ /* 0x004fe200078e00ff */
[----:B------:R-:W-:Y:S01]  /*3fb0*/  LOP3.LUT R2, R2, 0xffff, RZ, 0xc0, !PT ;  /* 0x0000ffff02027812 */ /* 0x000fe200078ec0ff */
[----:B------:R-:W-:Y:S01]  /*3fc0*/  IMAD.MOV.U32 R8, RZ, RZ, RZ ;  /* 0x000000ffff087224 */ /* 0x000fe200078e00ff */
[----:B------:R-:W-:Y:S01]  /*3fd0*/  R2UR UR20, R3 ;  /* 0x00000000031472ca */ /* 0x000fe200000e0000 */
[----:B------:R-:W-:Y:S01]  /*3fe0*/  UMOV UR24, URZ ;  /* 0x000000ff00187c82 */ /* 0x000fe20008000000 */
[----:B------:R-:W-:-:S02]  /*3ff0*/  R2UR UR30, R2 ;  /* 0x00000000021e72ca */ /* 0x000fc400000e0000 */
[----:B------:R-:W-:Y:S01]  /*4000*/  CS2R R2, SRZ ;  /* 0x0000000000027805 */ /* 0x000fe2000001ff00 */
[----:B------:R-:W-:Y:S01]  /*4010*/  UMOV UR15, URZ ;  /* 0x000000ff000f7c82 */ /* 0x000fe20008000000 */
[----:B----4-:R-:W-:Y:S01]  /*4020*/  ULEA UR17, UR4, UR17, 0x18 ;  /* 0x0000001104117291 */ /* 0x010fe2000f8ec0ff */
[----:B------:R-:W-:Y:S01]  /*4030*/  UMOV UR14, URZ ;  /* 0x000000ff000e7c82 */ /* 0x000fe20008000000 */
[----:B------:R-:W-:Y:S02]  /*4040*/  UISETP.NE.AND UP3, UPT, UR35, URZ, UPT ;  /* 0x000000ff2300728c */ /* 0x000fe4000bf65270 */
[----:B------:R-:W-:Y:S02]  /*4050*/  UIADD3 UR5, UPT, UPT, UR17, 0x6400, URZ ;  /* 0x0000640011057890 */ /* 0x000fe4000fffe0ff */
[----:B------:R-:W-:-:S03]  /*4060*/  UIADD3 UR4, UPT, UPT, UR17, 0x16400, URZ ;  /* 0x0001640011047890 */ /* 0x000fc6000fffe0ff */
[----:B---3--:R-:W2:Y:S01]  /*4070*/  LDS R0, [UR17+0x200] ;  /* 0x00020011ff007984 */ /* 0x008ea20008000800 */
[----:B-1----:R-:W-:Y:S02]  /*4080*/  UIADD3 UR6, UPT, UPT, UR6, 0x3f, URZ ;  /* 0x0000003f06067890 */ /* 0x002fe4000fffe0ff */
[----:B------:R-:W-:Y:S02]  /*4090*/  USHF.R.U32.HI UR5, URZ, 0x4, UR5 ;  /* 0x00000004ff057899 */ /* 0x000fe40008011605 */
[----:B------:R-:W-:Y:S02]  /*40a0*/  USHF.R.S32.HI UR25, URZ, 0x1f, UR6 ;  /* 0x0000001fff197899 */ /* 0x000fe40008011406 */
[----:B------:R-:W-:Y:S02]  /*40b0*/  USHF.R.U32.HI UR4, URZ, 0x4, UR4 ;  /* 0x00000004ff047899 */ /* 0x000fe40008011604 */
[----:B------:R-:W-:Y:S02]  /*40c0*/  ULEA.HI UR25, UR25, UR6, URZ, 0x6 ;  /* 0x0000000619197291 */ /* 0x000fe4000f8f30ff */
[----:B------:R-:W-:-:S02]  /*40d0*/  ULOP3.LUT UR5, UR5, 0x3fff, URZ, 0xc0, !UPT ;  /* 0x00003fff05057892 */ /* 0x000fc4000f8ec0ff */
[----:B------:R-:W-:Y:S02]  /*40e0*/  USHF.R.S32.HI UR25, URZ, 0x6, UR25 ;  /* 0x00000006ff197899 */ /* 0x000fe40008011419 */
[----:B------:R-:W-:Y:S02]  /*40f0*/  ULOP3.LUT UR22, UR4, 0x3fff, URZ, 0xc0, !UPT ;  /* 0x00003fff04167892 */ /* 0x000fe4000f8ec0ff */
[----:B------:R-:W-:Y:S02]  /*4100*/  UISETP.LT.AND UP0, UPT, UR25, 0x1, UPT ;  /* 0x000000011900788c */ /* 0x000fe4000bf01270 */
[----:B------:R-:W-:Y:S02]  /*4110*/  ULOP3.LUT UR21, UR5, 0x10000, URZ, 0xfc, !UPT ;  /* 0x0001000005157892 */ /* 0x000fe4000f8efcff */
[----:B------:R-:W-:Y:S02]  /*4120*/  ULOP3.LUT UR22, UR22, 0x10000, URZ, 0xfc, !UPT ;  /* 0x0001000016167892 */ /* 0x000fe4000f8efcff */
[----:B------:R-:W-:Y:S01]  /*4130*/  USEL UR31, UR25, 0x1, !UP0 ;  /* 0x00000001191f7887 */ /* 0x000fe2000c000000 */
[----:B------:R-:W-:Y:S01]  /*4140*/  UMOV UR28, 0x0 ;  /* 0x00000000001c7882 */ /* 0x000fe20000000000 */
[----:B------:R-:W-:Y:S01]  /*4150*/  UMOV UR29, 0x8400490 ;  /* 0x08400490001d7882 */ /* 0x000fe20000000000 */
[----:B------:R-:W-:Y:S01]  /*4160*/  UMOV UR26, 0x0 ;  /* 0x00000000001a7882 */ /* 0x000fe20000000000 */
[----:B------:R-:W-:Y:S01]  /*4170*/  UMOV UR27, 0x8400490 ;  /* 0x08400490001b7882 */ /* 0x000fe20000000000 */
[----:B--2---:R-:W-:-:S15]  /*4180*/  R2UR UR32, R0 ;  /* 0x00000000002072ca */ /* 0x004fde00000e0000 */
.L_x_87:
[C---:B------:R-:W-:Y:S02]  /*4190*/  LEA R0, R8.reuse, UR17, 0x3 ;  /* 0x0000001108007c11 */ /* 0x040fe4000f8e18ff */
[----:B------:R-:W-:Y:S02]  /*41a0*/  SHF.L.U32 R5, R3, 0x1f, RZ ;  /* 0x0000001f03057819 */ /* 0x000fe400000006ff */
[----:B------:R-:W-:Y:S02]  /*41b0*/  LEA R4, R8, UR17, 0x4 ;  /* 0x0000001108047c11 */ /* 0x000fe4000f8e20ff */
[----:B------:R-:W1:Y:S02]  /*41c0*/  SYNCS.PHASECHK.TRANS64.TRYWAIT P0, [R0+URZ+0x150], R5 ;  /* 0x00015005000075a7 */ /* 0x000e6400080011ff */
[----:B-1-3--:R-:W-:Y:S05]  /*41d0*/  @!P0 BRA `(.L_x_80) ;  /* 0x0000006c00d48947 */ /* 0x00afea0003800000 */
.L_x_198:
[----:B-1----:R-:W1:Y:S01]  /*41e0*/  LDS.128 R4, [R4+0x1e0] ;  /* 0x0001e00004047984 */ /* 0x002e620000000c00 */
[----:B------:R-:W-:Y:S02]  /*41f0*/  VIADD R0, R0, 0x160 ;  /* 0x0000016000007836 */ /* 0x000fe40000000000 */
[----:B------:R-:W-:Y:S01]  /*4200*/  VIADD R8, R8, 0x1 ;  /* 0x0000000108087836 */ /* 0x000fe20000000000 */
[----:B------:R-:W-:Y:S01]  /*4210*/  @!PT LDS RZ, [RZ] ;  /* 0x00000000fffff984 */ /* 0x000fe20000000800 */
[----:B------:R-:W-:Y:S01]  /*4220*/  @!PT LDS RZ, [RZ] ;  /* 0x00000000fffff984 */ /* 0x000fe20000000800 */
[----:B------:R-:W-:Y:S01]  /*4230*/  @!PT LDS RZ, [RZ] ;  /* 0x00000000fffff984 */ /* 0x000fe20000000800 */
[----:B------:R-:W-:Y:S01]  /*4240*/  @!PT LDS RZ, [RZ] ;  /* 0x00000000fffff984 */ /* 0x000fe20000000800 */
[----:B------:R2:W-:Y:S06]  /*4250*/  MEMBAR.ALL.CTA ;  /* 0x0000000000007992 */ /* 0x0005ec0000008000 */
[----:B--2---:R-:W2:Y:S01]  /*4260*/  FENCE.VIEW.ASYNC.S ;  /* 0x00000000000073c6 */ /* 0x004ea20000000000 */
[----:B------:R-:W-:-:S04]  /*4270*/  PRMT R0, RZ, 0x654, R0 ;  /* 0x00000654ff007816 */ /* 0x000fc80000000000 */
[----:B--2---:R2:W-:Y:S01]  /*4280*/  SYNCS.ARRIVE.TRANS64.RED.A1T0 RZ, [R0+URZ], RZ ;  /* 0x000000ff00ff79a7 */ /* 0x0045e200081004ff */
[----:B-1----:R-:W-:Y:S01]  /*4290*/  LOP3.LUT P1, RZ, R6, 0x1, RZ, 0xc0, !PT ;  /* 0x0000000106ff7812 */ /* 0x002fe2000782c0ff */
[----:B--2---:R-:W-:-:S12]  /*42a0*/  BRA.U UP3, `(.L_x_81) ;  /* 0x0000000103e07547 */ /* 0x004fd8000b800000 */
[----:B------:R-:W1:Y:S01]  /*42b0*/  LDCU UR4, c[0x0][0x38c] ;  /* 0x00007180ff0477ac */ /* 0x000e620008000800 */
[----:B------:R-:W-:Y:S02]  /*42c0*/  PLOP3.LUT P2, PT, PT, PT, PT, 0x80, 0x8 ;  /* 0x000000000008781c */ /* 0x000fe40003f4f070 */
[----:B------:R-:W-:Y:S01]  /*42d0*/  SHF.L.U32 R5, R9, 0x1f, RZ ;  /* 0x0000001f09057819 */ /* 0x000fe200000006ff */
[----:B------:R-:W-:Y:S02]  /*42e0*/  ULEA UR23, UR24, UR17, 0x3 ;  /* 0x0000001118177291 */ /* 0x000fe4000f8e18ff */
[----:B------:R-:W-:Y:S02]  /*42f0*/  ULEA UR18, UR24, UR32, 0x7 ;  /* 0x0000002018127291 */ /* 0x000fe4000f8e38ff */
[----:B-1----:R-:W-:-:S06]  /*4300*/  UISETP.GE.AND UP0, UPT, UR4, 0x1, UPT ;  /* 0x000000010400788c */ /* 0x002fcc000bf06270 */
[----:B------:R-:W-:-:S05]  /*4310*/  PLOP3.LUT P0, PT, PT, PT, UP0, 0x80, 0x8 ;  /* 0x000000000008781c */ /* 0x000fca0003f0f008 */
[----:B------:R-:W-:-:S08]  /*4320*/  @UP0 ULEA UR4, UR15, UR17, 0x3 ;  /* 0x000000110f040291 */ /* 0x000fd0000f8e18ff */
[----:B------:R-:W-:-:S04]  /*4330*/  @P0 SHF.L.U32 R0, R2, 0x1f, RZ ;  /* 0x0000001f02000819 */ /* 0x000fc800000006ff */
[----:B------:R1:W2:Y:S01]  /*4340*/  @P0 SYNCS.PHASECHK.TRANS64.TRYWAIT P2, [UR4], R0 ;  /* 0x00000000ff0005a7 */ /* 0x0002a20008041104 */
[----:B------:R-:W3:Y:S02]  /*4350*/  SYNCS.PHASECHK.TRANS64.TRYWAIT P0, [UR23+0x190], R5 ;  /* 0x00019005ff0075a7 */ /* 0x000ee40008001117 */
[----:B-123--:R-:W-:Y:S05]  /*4360*/  @!P0 BRA `(.L_x_82) ;  /* 0x0000006c00848947 */ /* 0x00efea0003800000 */
.L_x_200:
[----:B------:R-:W-:Y:S01]  /*4370*/  UMOV UR19, UR14 ;  /* 0x0000000e00137c82 */ /* 0x000fe20008000000 */
[----:B------:R-:W-:Y:S05]  /*4380*/  BRA.U !UP0, `(.L_x_83) ;  /* 0x0000000108987547 */ /* 0x000fea000b800000 */
[----:B------:R-:W-:Y:S02]  /*4390*/  UIADD3 UR19, UPT, UPT, UR31, UR14, URZ ;  /* 0x0000000e1f137290 */ /* 0x000fe4000fffe0ff */
[----:B------:R-:W-:Y:S01]  /*43a0*/  UPLOP3.LUT UP2, UPT, UPT, UPT, UPT, 0x40, 0x4 ;  /* 0x000000000004789c */ /* 0x000fe20003f4e870 */
[----:B------:R-:W-:Y:S01]  /*43b0*/  UMOV UR16, UR25 ;  /* 0x0000001900107c82 */ /* 0x000fe20008000000 */
[----:B------:R-:W-:-:S09]  /*43c0*/  UMOV UR6, UR15 ;  /* 0x0000000f00067c82 */ /* 0x000fd20008000000 */
.L_x_86:
[----:B--2---:R-:W-:Y:S01]  /*43d0*/  ULEA UR5, UR6, UR17, 0x3 ;  /* 0x0000001106057291 */ /* 0x004fe2000f8e18ff */
[----:B---3--:R-:W-:Y:S11]  /*43e0*/  @P2 BRA `(.L_x_84) ;  /* 0x00000000000c2947 */ /* 0x008ff60003800000 */
[----:B-1----:R-:W-:Y:S04]  /*43f0*/  SHF.L.U32 R5, R2, 0x1f, RZ ;  /* 0x0000001f02057819 */ /* 0x002fe800000006ff */
[----:B------:R-:W1:Y:S02]  /*4400*/  SYNCS.PHASECHK.TRANS64.TRYWAIT P0, [UR5], R5 ;  /* 0x00000005ff0075a7 */ /* 0x000e640008001105 */
[----:B-1----:R-:W-:Y:S05]  /*4410*/  @!P0 BRA `(.L_x_85) ;  /* 0x0000006c00708947 */ /* 0x002fea0003800000 */
.L_x_84:
[----:B------:R-:W-:Y:S01]  /*4420*/  UISETP.NE.AND UP0, UPT, UR16, 0x1, UPT ;  /* 0x000000011000788c */ /* 0x000fe2000bf05270 */
[----:B------:R-:W-:Y:S01]  /*4430*/  PLOP3.LUT P2, PT, PT, PT, PT, 0x80, 0x8 ;  /* 0x000000000008781c */ /* 0x000fe20003f4f070 */
[----:B------:R-:W-:Y:S02]  /*4440*/  UIADD3 UR4, UPT, UPT, UR6, 0x1, URZ ;  /* 0x0000000106047890 */ /* 0x000fe4000fffe0ff */
[----:B------:R-:W-:Y:S02]  /*4450*/  ULEA UR12, UR6, UR22, 0x9 ;  /* 0x00000016060c7291 */ /* 0x000fe4000f8e48ff */
[----:B------:R-:W-:Y:S01]  /*4460*/  UISETP.NE.AND UP1, UPT, UR4, 0x10, UPT ;  /* 0x000000100400788c */ /* 0x000fe2000bf25270 */
[----:B------:R-:W-:Y:S01]  /*4470*/  PLOP3.LUT P0, PT, PT, PT, UP0, 0x80, 0x8 ;  /* 0x000000000008781c */ /* 0x000fe20003f0f008 */
[----:B------:R-:W-:Y:S02]  /*4480*/  UIADD3 UR10, UPT, UPT, UR12, 0x2, URZ ;  /* 0x000000020c0a7890 */ /* 0x000fe4000fffe0ff */
[----:B------:R-:W-:Y:S02]  /*4490*/  USEL UR7, URZ, 0x1, UP1 ;  /* 0x00000001ff077887 */ /* 0x000fe40008800000 */
[----:B------:R-:W-:Y:S02]  /*44a0*/  USEL UR15, UR4, URZ, UP1 ;  /* 0x000000ff040f7287 */ /* 0x000fe40008800000 */
[----:B------:R-:W-:Y:S02]  /*44b0*/  UIADD3 UR14, UPT, UPT, UR14, 0x1, URZ ;  /* 0x000000010e0e7890 */ /* 0x000fe4000fffe0ff */
[----:B------:R-:W-:Y:S01]  /*44c0*/  @UP0 ULEA UR4, UR15, UR17, 0x3 ;  /* 0x000000110f040291 */ /* 0x000fe2000f8e18ff */
[----:B------:R-:W-:Y:S01]  /*44d0*/  LOP3.LUT R2, R2, UR7, RZ, 0x3c, !PT ;  /* 0x0000000702027c12 */ /* 0x000fe2000f8e3cff */
[----:B------:R-:W-:Y:S01]  /*44e0*/  UIADD3 UR7, UPT, UPT, UR5, 0x80, URZ ;  /* 0x0000008005077890 */ /* 0x000fe2000fffe0ff */
[----:B------:R-:W-:Y:S02]  /*44f0*/  UMOV UR13, 0x80004020 ;  /* 0x80004020000d7882 */ /* 0x000fe40000000000 */
[----:B-1----:R-:W-:Y:S01]  /*4500*/  @P0 SHF.L.U32 R0, R2, 0x1f, RZ ;  /* 0x0000001f02000819 */ /* 0x002fe200000006ff */
[----:B------:R-:W-:Y:S01]  /*4510*/  UMOV UR5, 0x80004020 ;  /* 0x8000402000057882 */ /* 0x000fe20000000000 */
[----:B------:R-:W-:Y:S01]  /*4520*/  UMOV UR11, 0x80004020 ;  /* 0x80004020000b7882 */ /* 0x000fe20000000000 */
[----:B------:R-:W-:Y:S01]  /*4530*/  UMOV UR9, 0x80004020 ;  /* 0x8000402000097882 */ /* 0x000fe20000000000 */
[----:B------:R2:W3:Y:S01]  /*4540*/  @P0 SYNCS.PHASECHK.TRANS64.TRYWAIT P2, [UR4], R0 ;  /* 0x00000000ff0005a7 */ /* 0x0004e20008041104 */
[----:B------:R-:W-:Y:S02]  /*4550*/  ULEA UR4, UR6, UR21, 0x8 ;  /* 0x0000001506047291 */ /* 0x000fe4000f8e40ff */
[----:B------:R-:W-:Y:S02]  /*4560*/  UISETP.NE.AND UP0, UPT, UR14, UR19, UPT ;  /* 0x000000130e00728c */ /* 0x000fe4000bf05270 */
[----:B------:R-:W-:Y:S02]  /*4570*/  UIADD3 UR8, UPT, UPT, UR4, 0x2, URZ ;  /* 0x0000000204087890 */ /* 0x000fe4000fffe0ff */
[----:B------:R-:W-:Y:S01]  /*4580*/  UIADD3 UR16, UPT, UPT, UR16, -0x1, URZ ;  /* 0xffffffff10107890 */ /* 0x000fe2000fffe0ff */
[----:B------:R-:W-:Y:S02]  /*4590*/  UMOV UR6, UR15 ;  /* 0x0000000f00067c82 */ /* 0x000fe40008000000 */
[----:B------:R2:W-:Y:S01]  /*45a0*/  UTCQMMA.2CTA gdesc[UR4], gdesc[UR12], tmem[UR18], tmem[UR28], idesc[UR29], UP2 ;  /* 0x00ff1c0c040075ea */ /* 0x0005e20009200312 */
[----:B------:R-:W-:Y:S03]  /*45b0*/  UPLOP3.LUT UP2, UPT, UPT, UPT, UPT, 0x80, 0x8 ;  /* 0x000000000008789c */ /* 0x000fe60003f4f070 */
[----:B------:R2:W-:Y:S01]  /*45c0*/  UTCQMMA.2CTA gdesc[UR8], gdesc[UR10], tmem[UR18], tmem[UR26], idesc[UR27], UPT ;  /* 0x00ff1a0a080075ea */ /* 0x0005e2000ba00312 */
[----:B------:R2:W-:Y:S01]  /*45d0*/  UTCBAR.2CTA.MULTICAST [UR7], URZ, UR20 ;  /* 0x000000ff070073e9 */ /* 0x0005e20008200814 */
[----:B------:R-:W-:Y:S06]  /*45e0*/  BRA.U UP0, `(.L_x_86) ;  /* 0xfffffffd00787547 */ /* 0x000fec000b83ffff */
.L_x_83:
[----:B--2---:R-:W-:Y:S01]  /*45f0*/  UIADD3 UR4, UPT, UPT, UR23, 0x170, URZ ;  /* 0x0000017017047890 */ /* 0x004fe2000fffe0ff */
[----:B------:R-:W-:-:S08]  /*4600*/  UMOV UR14, UR19 ;  /* 0x00000013000e7c82 */ /* 0x000fd00008000000 */
[----:B------:R2:W-:Y:S01]  /*4610*/  UTCBAR.2CTA.MULTICAST [UR4], URZ, UR30 ;  /* 0x000000ff040073e9 */ /* 0x0005e2000820081e */
[----:B------:R-:W-:Y:S02]  /*4620*/  NOP ;  /* 0x0000000000007918 */ /* 0x000fe40000000000 */
.L_x_81:
[----:B--2---:R-:W-:Y:S01]  /*4630*/  UIADD3 UR4, UPT, UPT, UR24, 0x1, URZ ;  /* 0x0000000118047890 */ /* 0x004fe2000fffe0ff */
[----:B------:R-:W-:-:S03]  /*4640*/  ISETP.NE.AND P0, PT, R8, 0x2, PT ;  /* 0x000000020800780c */ /* 0x000fc60003f05270 */
[----:B------:R-:W-:Y:S01]  /*4650*/  UISETP.NE.AND UP0, UPT, UR4, 0x4, UPT ;  /* 0x000000040400788c */ /* 0x000fe2000bf05270 */
[----:B-1----:R-:W-:Y:S02]  /*4660*/  SEL R0, RZ, 0x1, P0 ;  /* 0x00000001ff007807 */ /* 0x002fe40000000000 */
[----:B------:R-:W-:Y:S01]  /*4670*/  SEL R8, R8, RZ, P0 ;  /* 0x000000ff08087207 */ /* 0x000fe20000000000 */
[----:B------:R-:W-:Y:S01]  /*4680*/  USEL UR5, URZ, 0x1, UP0 ;  /* 0x00000001ff057887 */ /* 0x000fe20008000000 */
[----:B------:R-:W-:Y:S01]  /*4690*/  LOP3.LUT R3, R3, R0, RZ, 0x3c, !PT ;  /* 0x0000000003037212 */ /* 0x000fe200078e3cff */
[----:B------:R-:W-:-:S04]  /*46a0*/  USEL UR24, UR4, URZ, UP0 ;  /* 0x000000ff04187287 */ /* 0x000fc80008000000 */
[----:B------:R-:W-:Y:S01]  /*46b0*/  LOP3.LUT R9, R9, UR5, RZ, 0x3c, !PT ;  /* 0x0000000509097c12 */ /* 0x000fe2000f8e3cff */
[----:B------:R-:W-:Y:S07]  /*46c0*/  @P1 BRA `(.L_x_87) ;  /* 0xfffffff800b01947 */ /* 0x000fee000383ffff */
[----:B------:R-:W1:Y:S01]  /*46d0*/  S2UR UR8, SR_CgaCtaId ;  /* 0x00000000000879c3 */ /* 0x000e620000008800 */
[----:B------:R-:W-:Y:S01]  /*46e0*/  ELECT P0, URZ, PT ;  /* 0x0000000000ff782f */ /* 0x000fe20003800000 */
[----:B------:R-:W-:Y:S01]  /*46f0*/  HFMA2 R0, -RZ, RZ, 0, 5.9604644775390625e-08 ;  /* 0x00000001ff007431 */ /* 0x000fe200000001ff */
[----:B------:R-:W-:-:S05]  /*4700*/  UMOV UR4, 0x40 ;  /* 0x0000004000047882 */ /* 0x000fca0000000000 */
[----:B------:R-:W-:Y:S01]  /*4710*/  UVIRTCOUNT.DEALLOC.SMPOOL 0x80 ;  /* 0x000000800000784c */ /* 0x000fe20000000000 */
[----:B------:R-:W-:Y:S02]  /*4720*/  UISETP.NE.AND UP1, UPT, UR35, URZ, UPT ;  /* 0x000000ff2300728c */ /* 0x000fe4000bf25270 */
[----:B-1----:R-:W-:-:S09]  /*4730*/  ULEA UR8, UR8, UR4, 0x18 ;  /* 0x0000000408087291 */ /* 0x002fd2000f8ec0ff */
[----:B------:R1:W-:Y:S01]  /*4740*/  @P0 STS.U8 [UR8+0x1c], R0 ;  /* 0x00001c00ff000988 */ /* 0x0003e20008000008 */
[----:B------:R-:W-:Y:S05]  /*4750*/  BRA.U UP1, `(.L_x_88) ;  /* 0x0000000101a07547 */ /* 0x000fea000b800000 */
[----:B------:R-:W-:Y:S01]  /*4760*/  UIADD3 UR7, UPT, UPT, UR17, 0x190, URZ ;  /* 0x0000019011077890 */ /* 0x000fe2000fffe0ff */
[----:B------:R-:W-:-:S03]  /*4770*/  SHF.L.U32 R3, R9, 0x1f, RZ ;  /* 0x0000001f09037819 */ /* 0x000fc600000006ff */
[----:B------:R-:W-:-:S09]  /*4780*/  ULEA UR4, UR24, UR7, 0x3 ;  /* 0x0000000718047291 */ /* 0x000fd2000f8e18ff */
[----:B------:R-:W2:Y:S02]  /*4790*/  SYNCS.PHASECHK.TRANS64.TRYWAIT P0, [UR4], R3 ;  /* 0x00000003ff0075a7 */ /* 0x000ea40008001104 */
[----:B--2---:R-:W-:Y:S05]  /*47a0*/  @!P0 BRA `(.L_x_89) ;  /* 0x0000006800a48947 */ /* 0x004fea0003800000 */
.L_x_203:
        /* <DEDUP_REMOVED lines=9> */
.L_x_205:
        /* <DEDUP_REMOVED lines=9> */
.L_x_207:
[----:B------:R-:W-:-:S04]  /*48d0*/  UIADD3 UR4, UPT, UPT, UR4, 0x1, URZ ;  /* 0x0000000104047890 */ /* 0x000fc8000fffe0ff */
[----:B------:R-:W-:-:S04]  /*48e0*/  UISETP.NE.AND UP0, UPT, UR4, 0x4, UPT ;  /* 0x000000040400788c */ /* 0x000fc8000bf05270 */
[----:B------:R-:W-:Y:S02]  /*48f0*/  USEL UR5, URZ, 0x1, UP0 ;  /* 0x00000001ff057887 */ /* 0x000fe40008000000 */
[----:B------:R-:W-:-:S04]  /*4900*/  USEL UR4, UR4, URZ, UP0 ;  /* 0x000000ff04047287 */ /* 0x000fc80008000000 */
[----:B------:R-:W-:Y:S01]  /*4910*/  ULEA UR4, UR4, UR7, 0x3 ;  /* 0x0000000704047291 */ /* 0x000fe2000f8e18ff */
[----:B-1----:R-:W-:-:S04]  /*4920*/  LOP3.LUT R3, R2, UR5, RZ, 0x3c, !PT ;  /* 0x0000000502037c12 */ /* 0x002fc8000f8e3cff */
[----:B------:R-:W-:Y:S01]  /*4930*/  SHF.L.U32 R3, R3, 0x1f, RZ ;  /* 0x0000001f03037819 */ /* 0x000fe200000006ff */
[----:B------:R-:W-:-:S04]  /*4940*/  IMAD.U32 R0, RZ, RZ, UR4 ;  /* 0x00000004ff007e24 */ /* 0x000fc8000f8e00ff */
[----:B------:R1:W2:Y:S03]  /*4950*/  SYNCS.PHASECHK.TRANS64.TRYWAIT P0, [R0+URZ], R3 ;  /* 0x00000003000075a7 */ /* 0x0002a600080011ff */
[----:B--2---:R-:W-:Y:S05]  /*4960*/  @!P0 NANOSLEEP.SYNCS 0x989680 ;  /* 0x009896800000895d */ /* 0x004fea0003900000 */
[----:B------:R-:W2:Y:S02]  /*4970*/  @!P0 SYNCS.PHASECHK.TRANS64 P0, [R0+URZ], R3 ;  /* 0x00000003000085a7 */ /* 0x000ea400080010ff */
[----:B--2---:R-:W-:Y:S05]  /*4980*/  @P0 BRA `(.L_x_92) ;  /* 0x0000000000200947 */ /* 0x004fea0003800000 */
.L_x_93:
[----:B--2---:R2:W4:Y:S02]  /*4990*/  SYNCS.PHASECHK.TRANS64.TRYWAIT P0, [R0+URZ], R3 ;  /* 0x00000003000075a7 */ /* 0x00452400080011ff */
[----:B----4-:R-:W-:Y:S05]  /*49a0*/  @!P0 NANOSLEEP.SYNCS 0x989680 ;  /* 0x009896800000895d */ /* 0x010fea0003900000 */
[----:B------:R-:W4:Y:S02]  /*49b0*/  @!P0 SYNCS.PHASECHK.TRANS64 P0, [R0+URZ], R3 ;  /* 0x00000003000085a7 */ /* 0x000f2400080010ff */
[----:B----4-:R-:W-:Y:S05]  /*49c0*/  @!P0 BRA `(.L_x_93) ;  /* 0xfffffffc00f08947 */ /* 0x010fea000383ffff */
[----:B------:R-:W-:Y:S05]  /*49d0*/  BRA `(.L_x_92) ;  /* 0x00000000000c7947 */ /* 0x000fea0003800000 */
.L_x_88:
[----:B------:R-:W-:-:S04]  /*49e0*/  UIADD3 UR4, UPT, UPT, UR17, 0x1d0, URZ ;  /* 0x000001d011047890 */ /* 0x000fc8000fffe0ff */
[----:B------:R-:W-:-:S09]  /*49f0*/  UPRMT UR4, UR34, 0x654, UR4 ;  /* 0x0000065422047896 */ /* 0x000fd20008000004 */
[----:B------:R-:W-:Y:S03]  /*4a00*/  SYNCS.ARRIVE.TRANS64.RED.A1T0 RZ, [UR4], RZ ;  /* 0x000000ffffff79a7 */ /* 0x000fe60008100404 */
.L_x_92:
[----:B-12---:R-:W-:Y:S01]  /*4a10*/  SHF.L.U32 R3, RZ, 0x1f, RZ ;  /* 0x0000001fff037819 */ /* 0x006fe200000006ff */
[----:B------:R-:W-:Y:S01]  /*4a20*/  UIADD3 UR4, UPT, UPT, UR17, 0x1d0, URZ ;  /* 0x000001d011047890 */ /* 0x000fe2000fffe0ff */
[----:B------:R-:W-:Y:S02]  /*4a30*/  PLOP3.LUT P0, PT, PT, PT, UP1, 0x80, 0x8 ;  /* 0x000000000008781c */ /* 0x000fe40003f0f018 */
[----:B------:R-:W1:Y:S02]  /*4a40*/  SYNCS.PHASECHK.TRANS64.TRYWAIT P1, [UR17+0x1d0], R3 ;  /* 0x0001d003ff0075a7 */ /* 0x000e640008021111 */
[----:B-1----:R-:W-:Y:S09]  /*4a50*/  @!P1 BRA `(.L_x_94) ;  /* 0x0000006800409947 */ /* 0x002ff20003800000 */
.L_x_209:
[----:B------:R-:W-:Y:S01]  /*4a60*/  @!UP1 UPRMT UR4, UR34, 0x654, UR4 ;  /* 0x0000065422049896 */ /* 0x000fe20008000004 */
[----:B------:R-:W-:Y:S01]  /*4a70*/  UMOV UR5, 0xffff ;  /* 0x0000ffff00057882 */ /* 0x000fe20000000000 */
[----:B------:R-:W-:-:S07]  /*4a80*/  UMOV UR6, 0x1 ;  /* 0x0000000100067882 */ /* 0x000fce0000000000 */
[----:B------:R-:W-:Y:S01]  /*4a90*/  @!P0 SYNCS.ARRIVE.TRANS64.RED.A1T0 RZ, [UR4], RZ ;  /* 0x000000ffffff89a7 */ /* 0x000fe20008100404 */
[----:B------:R-:W-:Y:S01]  /*4aa0*/  NOP ;  /* 0x0000000000007918 */ /* 0x000fe20000000000 */
[----:B-1----:R-:W1:Y:S01]  /*4ab0*/  LDS R0, [UR8+0x14] ;  /* 0x00001408ff007984 */ /* 0x002e620008000800 */
[----:B------:R-:W-:-:S04]  /*4ac0*/  ULOP3.LUT UR4, UR32, 0xffff, URZ, 0xc0, !UPT ;  /* 0x0000ffff20047892 */ /* 0x000fc8000f8ec0ff */
[----:B------:R-:W-:-:S04]  /*4ad0*/  USHF.R.U32.HI UR4, URZ, 0x5, UR4 ;  /* 0x00000005ff047899 */ /* 0x000fc80008011604 */
[----:B------:R-:W-:Y:S02]  /*4ae0*/  USHF.L.U32 UR5, UR5, UR4, URZ ;  /* 0x0000000405057299 */ /* 0x000fe400080006ff */
[----:B------:R-:W-:-:S04]  /*4af0*/  USHF.L.U32 UR4, UR6, UR4, URZ ;  /* 0x0000000406047299 */ /* 0x000fc800080006ff */
[----:B-1----:R-:W-:-:S04]  /*4b00*/  LOP3.LUT R0, R0, UR5, RZ, 0xc0, !PT ;  /* 0x0000000500007c12 */ /* 0x002fc8000f8ec0ff */
[----:B------:R-:W-:-:S13]  /*4b10*/  ISETP.NE.AND P0, PT, R0, UR5, PT ;  /* 0x0000000500007c0c */ /* 0x000fda000bf05270 */
[----:B------:R-:W-:Y:S05]  /*4b20*/  @P0 BRA `(.L_x_95) ;  /* 0x0000000000580947 */ /* 0x000fea0003800000 */
[----:B------:R-:W1:Y:S02]  /*4b30*/  LDS R0, [UR8+0x18] ;  /* 0x00001808ff007984 */ /* 0x000e640008000800 */
[----:B-1----:R-:W-:-:S04]  /*4b40*/  LOP3.LUT R0, R0, UR4, RZ, 0xc0, !PT ;  /* 0x0000000400007c12 */ /* 0x002fc8000f8ec0ff */
[----:B------:R-:W-:-:S13]  /*4b50*/  ISETP.NE.AND P0, PT, R0, UR4, PT ;  /* 0x0000000400007c0c */ /* 0x000fda000bf05270 */
[----:B------:R-:W-:Y:S05]  /*4b60*/  @P0 BRA `(.L_x_96) ;  /* 0x00000000003c0947 */ /* 0x000fea0003800000 */
[----:B------:R-:W1:Y:S01]  /*4b70*/  S2R R2, SR_LANEID ;  /* 0x0000000000027919 */ /* 0x000e620000000000 */
[----:B------:R-:W-:Y:S01]  /*4b80*/  ULOP3.LUT UR5, URZ, UR5, URZ, 0x33, !UPT ;  /* 0x00000005ff057292 */ /* 0x000fe2000f8e33ff */
[----:B------:R-:W-:Y:S01]  /*4b90*/  LOP3.LUT R4, RZ, UR4, RZ, 0x33, !PT ;  /* 0x00000004ff047c12 */ /* 0x000fe2000f8e33ff */
[----:B------:R-:W-:Y:S02]  /*4ba0*/  VOTEU.ANY UR4, UPT, PT ;  /* 0x0000000000047886 */ /* 0x000fe400038e0100 */
[----:B------:R-:W-:Y:S01]  /*4bb0*/  UFLO.U32 UR4, UR4 ;  /* 0x00000004000472bd */ /* 0x000fe200080e0000 */
[----:B------:R-:W2:Y:S01]  /*4bc0*/  REDUX UR6, R4 ;  /* 0x00000000040673c4 */ /* 0x000ea20000000000 */
[----:B------:R-:W-:-:S06]  /*4bd0*/  IMAD.U32 R0, RZ, RZ, UR5 ;  /* 0x00000005ff007e24 */ /* 0x000fcc000f8e00ff */
[----:B------:R4:W-:Y:S01]  /*4be0*/  UTCATOMSWS.AND URZ, UR5 ;  /* 0x0000000500ff79e3 */ /* 0x0009e20008000000 */
[----:B------:R-:W3:Y:S01]  /*4bf0*/  REDUX UR7, R0 ;  /* 0x00000000000773c4 */ /* 0x000ee20000000000 */
[----:B-1----:R-:W-:Y:S01]  /*4c00*/  ISETP.EQ.U32.AND P0, PT, R2, UR4, PT ;  /* 0x0000000402007c0c */ /* 0x002fe2000bf02070 */
[----:B--2---:R-:W-:Y:S01]  /*4c10*/  IMAD.U32 R2, RZ, RZ, UR6 ;  /* 0x00000006ff027e24 */ /* 0x004fe2000f8e00ff */
[----:B---3--:R-:W-:-:S11]  /*4c20*/  MOV R3, UR7 ;  /* 0x0000000700037c02 */ /* 0x008fd60008000f00 */
[----:B------:R4:W-:Y:S04]  /*4c30*/  @P0 ATOMS.AND RZ, [UR8+0x14], R3 ;  /* 0x00001403ffff098c */ /* 0x0009e8000a800008 */
[----:B------:R4:W-:Y:S01]  /*4c40*/  @P0 ATOMS.AND RZ, [UR8+0x18], R2 ;  /* 0x00001802ffff098c */ /* 0x0009e2000a800008 */
[----:B------:R-:W-:Y:S05]  /*4c50*/  BRA `(.L_x_97) ;  /* 0x0000000000147947 */ /* 0x000fea0003800000 */
.L_x_96:
[----:B------:R-:W-:Y:S02]  /*4c60*/  MOV R2, 0x4c80 ;  /* 0x00004c8000027802 */ /* 0x000fe40000000f00 */
[----:B---3-5:R-:W-:Y:S05]  /*4c70*/  CALL.REL.NOINC `($__internal_0_$__cuda_sm10x_tcgen05_guardrail_trap_col_being_dealloced_not_returned_by_alloc) ;  /* 0x0000006c001c7944 */ /* 0x028fea0003c00000 */
[----:B------:R-:W-:Y:S05]  /*4c80*/  BRA `(.L_x_97) ;  /* 0x0000000000087947 */ /* 0x000fea0003800000 */
.L_x_95:
[----:B------:R-:W-:Y:S02]  /*4c90*/  MOV R2, 0x4cb0 ;  /* 0x00004cb000027802 */ /* 0x000fe40000000f00 */
[----:B---3-5:R-:W-:Y:S05]  /*4ca0*/  CALL.REL.NOINC `($__internal_2_$__cuda_sm10x_tcgen05_guardrail_trap_unallocated_columns_being_dealloced) ;  /* 0x0000006c00287944 */ /* 0x028fea0003c00000 */
.L_x_97:
[----:B------:R-:W-:Y:S01]  /*4cb0*/  NOP ;  /* 0x0000000000007918 */ /* 0x000fe20000000000 */
[----:B----4-:R-:W-:Y:S05]  /*4cc0*/  EXIT ;  /* 0x000000000000794d */ /* 0x010fea0003800000 */
.L_x_68:
[----:B------:R-:W-:-:S09]  /*4cd0*/  UISETP.NE.OR UP0, UPT, UR22, 0x3, !UP5 ;  /* 0x000000031600788c */ /* 0x000fd2000ef05670 */
[----:B------:R-:W-:Y:S05]  /*4ce0*/  BRA.U UP0, `(.L_x_98) ;  /* 0x0000001100c07547 */ /* 0x000fea000b800000 */
[----:B------:R-:W2:Y:S01]  /*4cf0*/  LDCU UR31, c[0x0][0x370] ;  /* 0x00006e00ff1f77ac */ /* 0x000ea20008000800 */
[----:B------:R-:W3:Y:S01]  /*4d00*/  LDC.64 R16, c[0x0][0x348] ;  /* 0x0000d200ff107b82 */ /* 0x000ee20000000a00 */
[----:B------:R-:W-:Y:S02]  /*4d10*/  HFMA2 R13, -RZ, RZ, 0, 0 ;  /* 0x00000000ff0d7431 */ /* 0x000fe400000001ff */
[----:B------:R-:W-:Y:S01]  /*4d20*/  IMAD.MOV.U32 R15, RZ, RZ, 0x1 ;  /* 0x00000001ff0f7424 */ /* 0x000fe200078e00ff */
[----:B------:R-:W2:Y:S01]  /*4d30*/  LDCU.128 UR48, c[0x0][0xb10] ;  /* 0x00016200ff3077ac */ /* 0x000ea20008000c00 */
[----:B------:R-:W-:Y:S01]  /*4d40*/  IMAD.MOV.U32 R14, RZ, RZ, RZ ;  /* 0x000000ffff0e7224 */ /* 0x000fe200078e00ff */
[----:B------:R-:W-:Y:S01]  /*4d50*/  MOV R7, 0x1000 ;  /* 0x0000100000077802 */ /* 0x000fe20000000f00 */
[----:B------:R-:W4:Y:S01]  /*4d60*/  LDCU UR30, c[0x0][0x374] ;  /* 0x00006e80ff1e77ac */ /* 0x000f220008000800 */
[----:B------:R-:W1:Y:S01]  /*4d70*/  LDC.64 R2, c[0x0][0x888] ;  /* 0x00022200ff027b82 */ /* 0x000e620000000a00 */
[----:B------:R-:W4:Y:S01]  /*4d80*/  LDCU UR15, c[0x0][0xb0c] ;  /* 0x00016180ff0f77ac */ /* 0x000f220008000800 */
[----:B------:R-:W3:Y:S06]  /*4d90*/  LDCU UR54, c[0x0][0xb20] ;  /* 0x00016400ff3677ac */ /* 0x000eec0008000800 */
[----:B------:R-:W1:Y:S01]  /*4da0*/  LDC.64 R4, c[0x0][0x890] ;  /* 0x00022400ff047b82 */ /* 0x000e620000000a00 */
[----:B------:R-:W3:Y:S01]  /*4db0*/  LDCU UR4, c[0x0][0xb30] ;  /* 0x00016600ff0477ac */ /* 0x000ee20008000800 */
[----:B------:R-:W-:Y:S01]  /*4dc0*/  UMOV UR21, 0x400 ;  /* 0x0000040000157882 */ /* 0x000fe20000000000 */
[----:B--2---:R-:W-:-:S02]  /*4dd0*/  UIMAD.WIDE.U32 UR6, UR31, UR48, URZ ;  /* 0x000000301f0672a5 */ /* 0x004fc4000f8e00ff */
[----:B----4-:R-:W-:Y:S02]  /*4de0*/  UIMAD.WIDE.U32 UR8, UR30, UR51, URZ ;  /* 0x000000331e0872a5 */ /* 0x010fe4000f8e00ff */
[----:B------:R-:W-:Y:S02]  /*4df0*/  ULEA UR21, UR58, UR21, 0x18 ;  /* 0x000000153a157291 */ /* 0x000fe4000f8ec0ff */
[----:B------:R-:W-:Y:S02]  /*4e00*/  UPLOP3.LUT UP2, UPT, UPT, UPT, UPT, 0x40, 0x4 ;  /* 0x000000000004789c */ /* 0x000fe40003f4e870 */
[----:B------:R-:W-:Y:S02]  /*4e10*/  UIADD3 UR37, UPT, UPT, UR21, 0x118, URZ ;  /* 0x0000011815257890 */ /* 0x000fe4000fffe0ff */
[----:B------:R-:W-:Y:S02]  /*4e20*/  UIADD3 UR41, UPT, UPT, UR21, 0x100, URZ ;  /* 0x0000010015297890 */ /* 0x000fe4000fffe0ff */
[----:B------:R-:W-:-:S02]  /*4e30*/  UIADD3 UR33, UPT, UPT, UR21, 0x108, URZ ;  /* 0x0000010815217890 */ /* 0x000fc4000fffe0ff */
[----:B------:R-:W-:Y:S01]  /*4e40*/  UIADD3 UR25, UPT, UPT, UR21, 0x110, URZ ;  /* 0x0000011015197890 */ /* 0x000fe2000fffe0ff */
[----:B------:R-:W-:Y:S01]  /*4e50*/  UMOV UR6, UR7 ;  /* 0x0000000700067c82 */ /* 0x000fe20008000000 */
[----:B------:R-:W-:Y:S01]  /*4e60*/  UMOV UR47, UR9 ;  /* 0x00000009002f7c82 */ /* 0x000fe20008000000 */
[----:B------:R-:W-:Y:S02]  /*4e70*/  UISETP.GE.AND UP0, UPT, UR45, 0x1, UPT ;  /* 0x000000012d00788c */ /* 0x000fe4000bf06270 */
[----:B------:R-:W-:Y:S01]  /*4e80*/  UISETP.NE.AND UP4, UPT, UR45, 0x1, UPT ;  /* 0x000000012d00788c */ /* 0x000fe2000bf85270 */
[----:B------:R-:W2:Y:S01]  /*4e90*/  LDCU.64 UR22, c[0x0][0xb28] ;  /* 0x00016500ff1677ac */ /* 0x000ea20008000a00 */
[----:B------:R-:W-:Y:S02]  /*4ea0*/  UISETP.NE.AND UP6, UPT, UR15, 0x1, UPT ;  /* 0x000000010f00788c */ /* 0x000fe4000bfc5270 */
[----:B------:R-:W-:Y:S02]  /*4eb0*/  UISETP.NE.AND UP5, UPT, UR50, 0x1, UPT ;  /* 0x000000013200788c */ /* 0x000fe4000bfa5270 */
[----:B------:R-:W-:-:S02]  /*4ec0*/  UPRMT UR37, UR58, 0x654, UR37 ;  /* 0x000006543a257896 */ /* 0x000fc40008000025 */
[----:B------:R-:W-:Y:S02]  /*4ed0*/  USHF.R.U32.HI UR52, URZ, UR49, UR6 ;  /* 0x00000031ff347299 */ /* 0x000fe40008011606 */
[----:B------:R-:W-:Y:S02]  /*4ee0*/  UPRMT UR46, UR58, 0x654, UR41 ;  /* 0x000006543a2e7896 */ /* 0x000fe40008000029 */
[----:B------:R-:W-:Y:S02]  /*4ef0*/  UPRMT UR39, UR58, 0x654, UR33 ;  /* 0x000006543a277896 */ /* 0x000fe40008000021 */
[----:B------:R-:W-:Y:S02]  /*4f00*/  UPRMT UR38, UR58, 0x654, UR25 ;  /* 0x000006543a267896 */ /* 0x000fe40008000019 */
[----:B---3--:R-:W-:Y:S02]  /*4f10*/  USHF.R.U32.HI UR47, URZ, UR54, UR47 ;  /* 0x00000036ff2f7299 */ /* 0x008fe4000801162f */
[----:B------:R-:W-:-:S11]  /*4f20*/  UISETP.NE.AND UP3, UPT, UR4, 0x1, UPT ;  /* 0x000000010400788c */ /* 0x000fd6000bf65270 */
.L_x_109:
[C---:B------:R-:W-:Y:S02]  /*4f30*/  LEA R12, R14.reuse, UR21, 0x3 ;  /* 0x000000150e0c7c11 */ /* 0x040fe4000f8e18ff */
[----:B------:R-:W-:Y:S02]  /*4f40*/  SHF.L.U32 R9, R13, 0x1f, RZ ;  /* 0x0000001f0d097819 */ /* 0x000fe400000006ff */
[----:B------:R-:W-:Y:S02]  /*4f50*/  LEA R10, R14, UR21, 0x4 ;  /* 0x000000150e0a7c11 */ /* 0x000fe4000f8e20ff */
[----:B---3--:R-:W3:Y:S02]  /*4f60*/  SYNCS.PHASECHK.TRANS64.TRYWAIT P0, [R12+URZ+0x150], R9 ;  /* 0x000150090c0075a7 */ /* 0x008ee400080011ff */
[----:B---3--:R-:W-:Y:S05]  /*4f70*/  @!P0 BRA `(.L_x_99) ;  /* 0x0000006400108947 */ /* 0x008fea0003800000 */
.L_x_210:
[----:B---3--:R-:W3:Y:S01]  /*4f80*/  LDS.128 R8, [R10+0x1e0] ;  /* 0x0001e0000a087984 */ /* 0x008ee20000000c00 */
[----:B------:R-:W-:Y:S01]  /*4f90*/  UISETP.GE.AND UP0, UPT, UR45, 0x1, UPT ;  /* 0x000000012d00788c */ /* 0x000fe2000bf06270 */
[----:B------:R-:W-:Y:S01]  /*4fa0*/  @!PT LDS RZ, [RZ] ;  /* 0x00000000fffff984 */ /* 0x000fe20000000800 */
[----:B------:R-:W-:Y:S01]  /*4fb0*/  @!PT LDS RZ, [RZ] ;  /* 0x00000000fffff984 */ /* 0x000fe20000000800 */
[----:B------:R-:W-:Y:S01]  /*4fc0*/  @!PT LDS RZ, [RZ] ;  /* 0x00000000fffff984 */ /* 0x000fe20000000800 */
[----:B------:R-:W-:Y:S01]  /*4fd0*/  @!PT LDS RZ, [RZ] ;  /* 0x00000000fffff984 */ /* 0x000fe20000000800 */
[----:B------:R4:W-:Y:S06]  /*4fe0*/  MEMBAR.ALL.CTA ;  /* 0x0000000000007992 */ /* 0x0009ec0000008000 */
[----:B----4-:R-:W4:Y:S01]  /*4ff0*/  FENCE.VIEW.ASYNC.S ;  /* 0x00000000000073c6 */ /* 0x010f220000000000 */
[----:B---3--:R-:W-:Y:S11]  /*5000*/  LOP3.LUT P0, RZ, R10, 0x1, RZ, 0xc0, !PT ;  /* 0x000000010aff7812 */ /* 0x008ff6000780c0ff */
[----:B------:R-:W-:Y:S02]  /*5010*/  @!UPT UIADD3 URZ, UPT, UPT, URZ, URZ, URZ ;  /* 0x000000fffffff290 */ /* 0x000fe4000fffe0ff */
[----:B----4-:R-:W-:Y:S01]  /*5020*/  VOTEU.ANY UP1, P0 ;  /* 0x0000000000ff7886 */ /* 0x010fe20000020100 */
[----:B------:R-:W-:Y:S11]  /*5030*/  PLOP3.LUT P0, PT, PT, PT, UP1, 0x80, 0x8 ;  /* 0x000000000008781c */ /* 0x000ff60003f0f018 */
[----:B------:R-:W-:Y:S02]  /*5040*/  @!UPT UIADD3 URZ, UPT, UPT, URZ, URZ, URZ ;  /* 0x000000fffffff290 */ /* 0x000fe4000fffe0ff */
[----:B------:R-:W-:Y:S02]  /*5050*/  @P0 SHF.R.U32.HI R0, RZ, 0x10, R9 ;  /* 0x00000010ff000819 */ /* 0x000fe40000011609 */
[----:B------:R-:W-:Y:S02]  /*5060*/  @P0 MOV R6, R8 ;  /* 0x0000000800060202 */ /* 0x000fe40000000f00 */
[----:B------:R-:W-:Y:S01]  /*5070*/  @P0 R2UR UR4, R0 ;  /* 0x00000000000402ca */ /* 0x000fe200000e0000 */
[----:B------:R-:W-:Y:S01]  /*5080*/  VIADD R0, R12, 0x160 ;  /* 0x000001600c007836 */ /* 0x000fe20000000000 */
[----:B------:R-:W-:Y:S02]  /*5090*/  @P0 LOP3.LUT R8, R9, 0xffff, RZ, 0xc0, !PT ;  /* 0x0000ffff09080812 */ /* 0x000fe400078ec0ff */
[----:B------:R-:W-:Y:S02]  /*50a0*/  @P0 R2UR UR6, R6 ;  /* 0x00000000060602ca */ /* 0x000fe400000e0000 */
[----:B------:R-:W-:Y:S02]  /*50b0*/  PRMT R0, RZ, 0x654, R0 ;  /* 0x00000654ff007816 */ /* 0x000fe40000000000 */
[----:B------:R-:W-:Y:S02]  /*50c0*/  @P0 R2UR UR5, R8 ;  /* 0x00000000080502ca */ /* 0x000fe400000e0000 */
[----:B------:R3:W-:Y:S03]  /*50d0*/  SYNCS.ARRIVE.TRANS64.RED.A1T0 RZ, [R0+URZ], RZ ;  /* 0x000000ff00ff79a7 */ /* 0x0007e600081004ff */
[----:B------:R-:W-:Y:S04]  /*50e0*/  @UP1 UMOV UR29, UR4 ;  /* 0x00000004001d1c82 */ /* 0x000fe80008000000 */
[----:B------:R-:W-:Y:S04]  /*50f0*/  @UP1 UMOV UR14, UR6 ;  /* 0x00000006000e1c82 */ /* 0x000fe80008000000 */
[----:B------:R-:W-:Y:S01]  /*5100*/  @UP1 UMOV UR13, UR5 ;  /* 0x00000005000d1c82 */ /* 0x000fe20008000000 */
[----:B------:R-:W-:Y:S05]  /*5110*/  BRA.U !UP0, `(.L_x_100) ;  /* 0x0000000108a47547 */ /* 0x000fea000b800000 */
[----:B------:R-:W-:Y:S02]  /*5120*/  UIMAD.WIDE.U32 UR16, UR13, UR51, URZ ;  /* 0x000000330d1072a5 */ /* 0x000fe4000f8e00ff */
[----:B------:R-:W-:Y:S02]  /*5130*/  UIMAD.WIDE.U32 UR18, UR14, UR48, URZ ;  /* 0x000000300e1272a5 */ /* 0x000fe4000f8e00ff */
[----:B------:R-:W-:Y:S02]  /*5140*/  USEL UR4, UR30, UR47, !UP5 ;  /* 0x0000002f1e047287 */ /* 0x000fe4000e800000 */
[----:B------:R-:W-:Y:S02]  /*5150*/  USEL UR7, UR31, UR52, !UP6 ;  /* 0x000000341f077287 */ /* 0x000fe4000f000000 */
[----:B--2---:R-:W-:Y:S02]  /*5160*/  UIMAD.WIDE.U32 UR8, UR4, UR22, URZ ;  /* 0x00000016040872a5 */ /* 0x004fe4000f8e00ff */
[----:B------:R-:W-:Y:S01]  /*5170*/  UIMAD.WIDE.U32 UR10, UR7, UR22, URZ ;  /* 0x00000016070a72a5 */ /* 0x000fe2000f8e00ff */
[----:B------:R-:W-:Y:S02]  /*5180*/  UMOV UR5, UR17 ;  /* 0x0000001100057c82 */ /* 0x000fe40008000000 */
[----:B------:R-:W-:Y:S03]  /*5190*/  USHF.R.U32.HI UR6, URZ, UR54, UR5 ;  /* 0x00000036ff067299 */ /* 0x000fe60008011605 */
[----:B------:R-:W-:Y:S01]  /*51a0*/  UMOV UR5, UR19 ;  /* 0x0000001300057c82 */ /* 0x000fe20008000000 */
[----:B------:R-:W-:Y:S02]  /*51b0*/  USEL UR6, UR13, UR6, !UP5 ;  /* 0x000000060d067287 */ /* 0x000fe4000e800000 */
[----:B------:R-:W-:Y:S03]  /*51c0*/  USHF.R.U32.HI UR12, URZ, UR49, UR5 ;  /* 0x00000031ff0c7299 */ /* 0x000fe60008011605 */
[----:B------:R-:W-:Y:S02]  /*51d0*/  UMOV UR5, UR9 ;  /* 0x0000000900057c82 */ /* 0x000fe40008000000 */
[----:B------:R-:W-:Y:S03]  /*51e0*/  @UP4 USHF.R.U32.HI UR4, URZ, UR23, UR5 ;  /* 0x00000017ff044299 */ /* 0x000fe60008011605 */
[----:B------:R-:W-:Y:S01]  /*51f0*/  UMOV UR5, UR11 ;  /* 0x0000000b00057c82 */ /* 0x000fe20008000000 */
[----:B------:R-:W-:Y:S02]  /*5200*/  UIMAD UR4, UR45, UR4, URZ ;  /* 0x000000042d0472a4 */ /* 0x000fe4000f8e02ff */
[----:B------:R-:W-:Y:S02]  /*5210*/  @UP4 USHF.R.U32.HI UR7, URZ, UR23, UR5 ;  /* 0x00000017ff074299 */ /* 0x000fe40008011605 */
[----:B------:R-:W-:Y:S02]  /*5220*/  UIMAD.WIDE.U32 UR10, UR6, UR22, URZ ;  /* 0x00000016060a72a5 */ /* 0x000fe4000f8e00ff */
[----:B------:R-:W-:Y:S02]  /*5230*/  USEL UR5, UR14, UR12, !UP6 ;  /* 0x0000000c0e057287 */ /* 0x000fe4000f000000 */
[----:B------:R-:W-:Y:S02]  /*5240*/  UIMAD UR8, UR45, UR7, URZ ;  /* 0x000000072d0872a4 */ /* 0x000fe4000f8e02ff */
[----:B------:R-:W-:Y:S03]  /*5250*/  UISETP.GE.AND UP0, UPT, UR6, UR4, UPT ;  /* 0x000000040600728c */ /* 0x000fe6000bf06270 */
[----:B------:R-:W-:Y:S01]  /*5260*/  UMOV UR4, UR11 ;  /* 0x0000000b00047c82 */ /* 0x000fe20008000000 */
[----:B------:R-:W-:Y:S02]  /*5270*/  UISETP.GE.OR UP0, UPT, UR5, UR8, UP0 ;  /* 0x000000080500728c */ /* 0x000fe40008706670 */
[----:B------:R-:W-:Y:S02]  /*5280*/  USHF.R.U32.HI UR4, URZ, UR23, UR4 ;  /* 0x00000017ff047299 */ /* 0x000fe40008011604 */
[----:B------:R-:W-:Y:S02]  /*5290*/  UIMAD.WIDE.U32 UR8, UR5, UR22, URZ ;  /* 0x00000016050872a5 */ /* 0x000fe4000f8e00ff */
[----:B------:R-:W-:Y:S04]  /*52a0*/  USEL UR10, UR6, UR4, !UP4 ;  /* 0x00000004060a7287 */ /* 0x000fe8000e000000 */
[----:B------:R-:W-:Y:S01]  /*52b0*/  UIADD3 UR11, UPT, UPT, -UR10, URZ, URZ ;  /* 0x000000ff0a0b7290 */ /* 0x000fe2000fffe1ff */
[----:B------:R-:W-:Y:S02]  /*52c0*/  @!UP0 UMOV UR4, UR9 ;  /* 0x0000000900048c82 */ /* 0x000fe40008000000 */
[----:B------:R-:W-:Y:S02]  /*52d0*/  @!UP0 USHF.R.U32.HI UR4, URZ, UR23, UR4 ;  /* 0x00000017ff048299 */ /* 0x000fe40008011604 */
[----:B------:R-:W-:Y:S02]  /*52e0*/  UIMAD UR8, UR45, UR11, UR6 ;  /* 0x0000000b2d0872a4 */ /* 0x000fe4000f8e0206 */
[----:B------:R-:W-:Y:S04]  /*52f0*/  @!UP0 USEL UR4, UR5, UR4, !UP4 ;  /* 0x0000000405048287 */ /* 0x000fe8000e000000 */
[----:B------:R-:W-:Y:S02]  /*5300*/  @!UP0 UIMAD UR7, UR7, UR8, UR4 ;  /* 0x00000008070782a4 */ /* 0x000fe4000f8e0204 */
[----:B------:R-:W-:Y:S02]  /*5310*/  @!UP0 UIADD3 UR9, UPT, UPT, UR10, -UR4, URZ ;  /* 0x800000040a098290 */ /* 0x000fe4000fffe0ff */
[----:B------:R-:W-:Y:S02]  /*5320*/  UIADD3 UR8, UPT, UPT, -UR6, URZ, URZ ;  /* 0x000000ff06087290 */ /* 0x000fe4000fffe1ff */
[----:B------:R-:W-:Y:S02]  /*5330*/  UIADD3 UR4, UPT, UPT, -UR5, URZ, URZ ;  /* 0x000000ff05047290 */ /* 0x000fe4000fffe1ff */
[----:B------:R-:W-:Y:S03]  /*5340*/  @!UP0 UIMAD UR6, UR9, UR45, UR5 ;  /* 0x0000002d090682a4 */ /* 0x000fe6000f8e0205 */
[----:B------:R-:W-:Y:S01]  /*5350*/  @!UP0 UMOV UR5, UR7 ;  /* 0x0000000700058c82 */ /* 0x000fe20008000000 */
[----:B------:R-:W-:Y:S02]  /*5360*/  UIMAD UR7, UR15, UR4, UR14 ;  /* 0x000000040f0772a4 */ /* 0x000fe4000f8e020e */
[----:B------:R-:W-:Y:S02]  /*5370*/  UIMAD UR4, UR50, UR8, UR13 ;  /* 0x00000008320472a4 */ /* 0x000fe4000f8e020d */
[----:B------:R-:W-:Y:S02]  /*5380*/  UIMAD UR14, UR5, UR15, UR7 ;  /* 0x0000000f050e72a4 */ /* 0x000fe4000f8e0207 */
[----:B------:R-:W-:Y:S11]  /*5390*/  UIMAD UR13, UR6, UR50, UR4 ;  /* 0x00000032060d72a4 */ /* 0x000ff6000f8e0204 */
[----:B------:R-:W-:Y:S01]  /*53a0*/  @!UPT UIADD3 URZ, UPT, UPT, URZ, URZ, URZ ;  /* 0x000000fffffff290 */ /* 0x000fe2000fffe0ff */
.L_x_100:
[----:B------:R-:W4:Y:S01]  /*53b0*/  @!UP3 LDCU.128 UR8, c[0x0][0xb10] ;  /* 0x00016200ff08b7ac */ /* 0x000f220008000c00 */
[C---:B-1----:R-:W-:Y:S02]  /*53c0*/  ISETP.NE.U32.AND P1, PT, R4.reuse, RZ, PT ;  /* 0x000000ff0400720c */ /* 0x042fe40003f25070 */
[----:B------:R-:W-:Y:S02]  /*53d0*/  ISETP.NE.U32.AND P0, PT, R4, RZ, PT ;  /* 0x000000ff0400720c */ /* 0x000fe40003f05070 */
[C---:B------:R-:W-:Y:S02]  /*53e0*/  ISETP.NE.AND.EX P1, PT, R5.reuse, RZ, PT, P1 ;  /* 0x000000ff0500720c */ /* 0x040fe40003f25310 */
[----:B------:R-:W-:Y:S01]  /*53f0*/  ISETP.NE.AND.EX P0, PT, R5, RZ, PT, P0 ;  /* 0x000000ff0500720c */ /* 0x000fe20003f05300 */
[----:B------:R-:W1:Y:S01]  /*5400*/  @!UP3 LDCU UR5, c[0x0][0xb0c] ;  /* 0x00016180ff05b7ac */ /* 0x000e620008000800 */
[----:B------:R-:W-:Y:S01]  /*5410*/  SHF.L.U32 R9, R15, 0x1f, RZ ;  /* 0x0000001f0f097819 */ /* 0x000fe200000006ff */
[----:B------:R-:W-:Y:S02]  /*5420*/  USHF.L.U32 UR42, UR26, 0x8, URZ ;  /* 0x000000081a2a7899 */ /* 0x000fe400080006ff */
[----:B------:R-:W-:Y:S02]  /*5430*/  USHF.L.U32 UR43, UR20, 0x6, URZ ;  /* 0x00000006142b7899 */ /* 0x000fe400080006ff */
[----:B----4-:R-:W-:Y:S07]  /*5440*/  UIMAD.WIDE.U32 UR6, UR14, UR8, URZ ;  /* 0x000000080e0672a5 */ /* 0x010fee000f8e00ff */
[----:B------:R-:W-:Y:S01]  /*5450*/  @!UP3 UMOV UR4, UR7 ;  /* 0x000000070004bc82 */ /* 0x000fe20008000000 */
[----:B-1----:R-:W-:Y:S02]  /*5460*/  @!UP3 UISETP.NE.AND UP0, UPT, UR5, 0x1, UPT ;  /* 0x000000010500b88c */ /* 0x002fe4000bf05270 */
[----:B------:R-:W-:Y:S02]  /*5470*/  @!UP3 USHF.R.U32.HI UR4, URZ, UR9, UR4 ;  /* 0x00000009ff04b299 */ /* 0x000fe40008011604 */
[----:B------:R-:W-:Y:S02]  /*5480*/  UIMAD.WIDE.U32 UR6, UR13, UR11, URZ ;  /* 0x0000000b0d0672a5 */ /* 0x000fe4000f8e00ff */
[----:B------:R-:W-:Y:S02]  /*5490*/  @!UP3 USEL UR8, UR14, UR4, !UP0 ;  /* 0x000000040e08b287 */ /* 0x000fe4000c000000 */
[----:B------:R-:W-:Y:S03]  /*54a0*/  @!UP3 UISETP.NE.AND UP0, UPT, UR10, 0x1, UPT ;  /* 0x000000010a00b88c */ /* 0x000fe6000bf05270 */
[----:B------:R-:W-:Y:S02]  /*54b0*/  @!UP3 UMOV UR6, UR7 ;  /* 0x000000070006bc82 */ /* 0x000fe40008000000 */
[----:B------:R-:W1:Y:S02]  /*54c0*/  @!UP3 LDCU UR4, c[0x0][0xb20] ;  /* 0x00016400ff04b7ac */ /* 0x000e640008000800 */
[----:B-1----:R-:W-:Y:S04]  /*54d0*/  @!UP3 USHF.R.U32.HI UR6, URZ, UR4, UR6 ;  /* 0x00000004ff06b299 */ /* 0x002fe80008011606 */
[----:B------:R-:W-:Y:S04]  /*54e0*/  @!UP3 USEL UR6, UR13, UR6, !UP0 ;  /* 0x000000060d06b287 */ /* 0x000fe8000c000000 */
[----:B------:R-:W-:Y:S02]  /*54f0*/  @!UP3 UIADD3 UR4, UPT, UPT, -UR8, UR6, URZ ;  /* 0x000000060804b290 */ /* 0x000fe4000fffe1ff */
[----:B------:R-:W-:Y:S02]  /*5500*/  @!UP3 UIADD3 UR6, UPT, UPT, UR8, -UR6, URZ ;  /* 0x800000060806b290 */ /* 0x000fe4000fffe0ff */
[----:B------:R-:W-:Y:S02]  /*5510*/  @!UP3 UIMAD UR14, UR4, UR5, UR14 ;  /* 0x00000005040eb2a4 */ /* 0x000fe4000f8e020e */
[----:B------:R-:W-:Y:S01]  /*5520*/  @!UP3 UIMAD UR13, UR6, UR10, UR13 ;  /* 0x0000000a060db2a4 */ /* 0x000fe2000f8e020d */
[----:B------:R-:W-:Y:S11]  /*5530*/  BRA.U UP2, `(.L_x_101) ;  /* 0x0000000102107547 */ /* 0x000ff6000b800000 */
[----:B---3--:R-:W-:Y:S04]  /*5540*/  MOV R0, UR53 ;  /* 0x0000003500007c02 */ /* 0x008fe80008000f00 */
[----:B------:R-:W-:Y:S04]  /*5550*/  SHF.L.U32 R11, R0, 0x1f, RZ ;  /* 0x0000001f000b7819 */ /* 0x000fe800000006ff */
[----:B------:R-:W1:Y:S02]  /*5560*/  SYNCS.PHASECHK.TRANS64.TRYWAIT P2, [UR21+0x148], R11 ;  /* 0x0001480bff0075a7 */ /* 0x000e640008041115 */
[----:B-1----:R-:W-:Y:S05]  /*5570*/  @!P2 BRA `(.L_x_102) ;  /* 0x0000005c00a4a947 */ /* 0x002fea0003800000 */
.L_x_101:
[----:B------:R-:W-:Y:S05]  /*5580*/  @!P1 BRA `(.L_x_103) ;  /* 0x0000000000309947 */ /* 0x000fea0003800000 */
[----:B------:R-:W-:Y:S01]  /*5590*/  ISETP.NE.U32.AND P1, PT, R2, RZ, PT ;  /* 0x000000ff0200720c */ /* 0x000fe20003f25070 */
[----:B------:R-:W4:Y:S01]  /*55a0*/  LDCU.64 UR4, c[0x0][0x358] ;  /* 0x00006b00ff0477ac */ /* 0x000f220008000a00 */
[----:B------:R-:W-:Y:S02]  /*55b0*/  IMAD.MOV.U32 R90, RZ, RZ, 0x1 ;  /* 0x00000001ff5a7424 */ /* 0x000fe400078e00ff */
[----:B------:R-:W-:Y:S11]  /*55c0*/  ISETP.NE.AND.EX P1, PT, R3, RZ, PT, P1 ;  /* 0x000000ff0300720c */ /* 0x000ff60003f25310 */
[----:B------:R-:W-:Y:S02]  /*55d0*/  @!UPT UIADD3 URZ, UPT, UPT, URZ, URZ, URZ ;  /* 0x000000fffffff290 */ /* 0x000fe4000fffe0ff */
[----:B-1----:R-:W1:Y:S01]  /*55e0*/  @P1 LDC.64 R10, c[0x0][0x888] ;  /* 0x00022200ff0a1b82 */ /* 0x002e620000000a00 */
[----:B---3--:R-:W-:Y:S04]  /*55f0*/  @P1 IMAD R0, R4, UR36, RZ ;  /* 0x0000002404001c24 */ /* 0x008fe8000f8e02ff */
[----:B-1----:R-:W-:Y:S04]  /*5600*/  @P1 IMAD.WIDE R10, R0, 0x4, R10 ;  /* 0x00000004000a1825 */ /* 0x002fe800078e020a */
[----:B------:R-:W-:Y:S01]  /*5610*/  HFMA2 R0, -RZ, RZ, 0, 5.9604644775390625e-08 ;  /* 0x00000001ff007431 */ /* 0x000fe200000001ff */
[----:B----45:R4:W5:Y:S04]  /*5620*/  @P1 LDG.E R41, desc[UR4][R10.64] ;  /* 0x000000040a291981 */ /* 0x030968000c1e1900 */
[----:B------:R-:W-:Y:S01]  /*5630*/  @!P1 PRMT R90, R0, 0x7610, R90 ;  /* 0x00007610005a9816 */ /* 0x000fe2000000005a */
[----:B----4-:R-:W1:Y:S06]  /*5640*/  @!P1 LDC R41, c[0x0][0x880] ;  /* 0x00022000ff299b82 */ /* 0x010e6c0000000800 */
.L_x_103:
[----:B-1---5:R-:W-:Y:S01]  /*5650*/  @!P0 FSETP.EQ.AND P1, PT, R41, RZ, PT ;  /* 0x000000ff2900820b */ /* 0x022fe20003f22000 */
[----:B------:R-:W-:Y:S01]  /*5660*/  @!UPT UIADD3 URZ, UPT, UPT, URZ, URZ, URZ ;  /* 0x000000fffffff290 */ /* 0x000fe2000fffe0ff */
[----:B------:R-:W-:Y:S11]  /*5670*/  @!P0 BRA `(.L_x_104) ;  /* 0x0000000000188947 */ /* 0x000ff60003800000 */
[----:B------:R-:W-:Y:S02]  /*5680*/  LOP3.LUT P0, RZ, R90, 0xff, RZ, 0xc0, !PT ;  /* 0x000000ff5aff7812 */ /* 0x000fe4000780c0ff */
[----:B------:R-:W-:Y:S04]  /*5690*/  ISETP.NE.U32.AND P1, PT, R2, RZ, PT ;  /* 0x000000ff0200720c */ /* 0x000fe80003f25070 */
[----:B------:R-:W-:Y:S04]  /*56a0*/  ISETP.NE.AND.EX P1, PT, R3, RZ, PT, P1 ;  /* 0x000000ff0300720c */ /* 0x000fe80003f25310 */
[----:B------:R-:W-:Y:S03]  /*56b0*/  PLOP3.LUT P1, PT, P1, PT, PT, 0x8, 0x80 ;  /* 0x000000000080781c */ /* 0x000fe60000f2e170 */
[----:B------:R-:W-:Y:S11]  /*56c0*/  @P0 FSETP.EQ.AND P1, PT, R41, RZ, PT ;  /* 0x000000ff2900020b */ /* 0x000ff60003f22000 */
[----:B------:R-:W-:Y:S02]  /*56d0*/  @!UPT UIADD3 URZ, UPT, UPT, URZ, URZ, URZ ;  /* 0x000000fffffff290 */ /* 0x000fe4000fffe0ff */
.L_x_104:
[----:B------:R-:W1:Y:S01]  /*56e0*/  SYNCS.PHASECHK.TRANS64.TRYWAIT P2, [UR21+0x120], R9 ;  /* 0x00012009ff0075a7 */ /* 0x000e620008041115 */
[----:B------:R-:W-:Y:S04]  /*56f0*/  ELECT P0, URZ, PT ;  /* 0x0000000000ff782f */ /* 0x000fe80003800000 */
[----:B------:R-:W-:Y:S11]  /*5700*/  PLOP3.LUT P1, PT, P1, P0, PT, 0xf2, 0x2f ;  /* 0x00000000002f781c */ /* 0x000ff60000f21e72 */
[----:B------:R-:W-:Y:S02]  /*5710*/  @!UPT UIADD3 URZ, UPT, UPT, URZ, URZ, URZ ;  /* 0x000000fffffff290 */ /* 0x000fe4000fffe0ff */
[----:B------:R-:W-:Y:S05]  /*5720*/  @!P1 IADD3 R8, P0, PT, R16, 0x580, RZ ;  /* 0x0000058010089810 */ /* 0x000fea0007f1e0ff */
[----:B------:R-:W-:Y:S01]  /*5730*/  @!P1 IMAD.X R6, RZ, RZ, R17, P0 ;  /* 0x000000ffff069224 */ /* 0x000fe200000e0611 */
[----:B-1----:R-:W-:Y:S07]  /*5740*/  @!P2 BRA `(.L_x_105) ;  /* 0x0000005c0048a947 */ /* 0x002fee0003800000 */
.L_x_213:
[----:B------:R-:W-:Y:S01]  /*5750*/  @!P1 R2UR UR5, R8 ;  /* 0x00000000080592ca */ /* 0x000fe200000e0000 */
[----:B------:R-:W-:Y:S01]  /*5760*/  VOTEU.ALL UP0, P1 ;  /* 0x0000000000ff7886 */ /* 0x000fe20000800000 */
[----:B------:R-:W-:Y:S01]  /*5770*/  @!P1 R2UR UR4, R6 ;  /* 0x00000000060492ca */ /* 0x000fe200000e0000 */
[----:B------:R-:W-:Y:S01]  /*5780*/  UMOV UR6, 0x0 ;  /* 0x0000000000067882 */ /* 0x000fe20000000000 */
[----:B------:R-:W-:Y:S01]  /*5790*/  UMOV UR7, 0x10000000 ;  /* 0x1000000000077882 */ /* 0x000fe20000000000 */
[----:B------:R-:W-:Y:S01]  /*57a0*/  UMOV UR44, UR36 ;  /* 0x00000024002c7c82 */ /* 0x000fe20008000000 */
[----:B------:R-:W-:Y:S01]  /*57b0*/  @!UP0 UIADD3 UR40, UPT, UPT, UR21, 0x300, URZ ;  /* 0x0000030015288890 */ /* 0x000fe2000fffe0ff */
[----:B-1-3--:R-:W-:Y:S01]  /*57c0*/  @!P1 IMAD.MOV.U32 R0, RZ, RZ, 0x1000 ;  /* 0x00001000ff009424 */ /* 0x00afe200078e00ff */
[----:B------:R-:W-:Y:S01]  /*57d0*/  @!UP0 UIADD3 UR10, UPT, UPT, UR42, 0x80, URZ ;  /* 0x000000802a0a8890 */ /* 0x000fe2000fffe0ff */
[----:B------:R-:W-:Y:S01]  /*57e0*/  @!P1 IADD3 R8, P0, PT, R16, 0x580, RZ ;  /* 0x0000058010089810 */ /* 0x000fe20007f1e0ff */
[----:B------:R-:W-:Y:S01]  /*57f0*/  @!UP0 UIADD3 UR8, UPT, UPT, UR21, 0xb00, URZ ;  /* 0x00000b0015088890 */ /* 0x000fe2000fffe0ff */
[----:B------:R-:W-:Y:S02]  /*5800*/  VOTEU.ALL UP0, P1 ;  /* 0x0000000000ff7886 */ /* 0x000fe40000800000 */
[----:B------:R-:W-:Y:S01]  /*5810*/  IMAD.U32 R10, RZ, RZ, UR5 ;  /* 0x00000005ff0a7e24 */ /* 0x000fe2000f8e00ff */
[----:B------:R-:W-:Y:S01]  /*5820*/  UMOV UR9, UR41 ;  /* 0x0000002900097c82 */ /* 0x000fe20008000000 */
[----:B------:R-:W-:Y:S01]  /*5830*/  IMAD.U32 R11, RZ, RZ, UR4 ;  /* 0x00000004ff0b7e24 */ /* 0x000fe2000f8e00ff */
[----:B------:R-:W-:Y:S01]  /*5840*/  UMOV UR11, UR43 ;  /* 0x0000002b000b7c82 */ /* 0x000fe20008000000 */
[----:B------:R-:W-:Y:S01]  /*5850*/  UMOV UR12, UR36 ;  /* 0x00000024000c7c82 */ /* 0x000fe20008000000 */
[----:B------:R-:W-:Y:S01]  /*5860*/  @!P1 R2UR UR4, R10 ;  /* 0x000000000a0492ca */ /* 0x000fe200000e0000 */
[----:B------:R-:W-:Y:S01]  /*5870*/  @!P1 IMAD.X R6, RZ, RZ, R17, P0 ;  /* 0x000000ffff069224 */ /* 0x000fe200000e0611 */
[----:B------:R-:W-:Y:S11]  /*5880*/  @!P1 R2UR UR5, R11 ;  /* 0x000000000b0592ca */ /* 0x000ff600000e0000 */
[----:B------:R-:W-:Y:S02]  /*5890*/  @!UPT UIADD3 URZ, UPT, UPT, URZ, URZ, URZ ;  /* 0x000000fffffff290 */ /* 0x000fe4000fffe0ff */
[----:B------:R1:W-:Y:S01]  /*58a0*/  @!UP0 UTMALDG.3D [UR40], [UR4], desc[UR6] ;  /* 0x00000628040085b4 */ /* 0x0003e20008011000 */
[----:B------:R-:W-:Y:S05]  /*58b0*/  VOTEU.ALL UP0, P1 ;  /* 0x0000000000ff7886 */ /* 0x000fea0000800000 */
[----:B------:R1:W-:Y:S01]  /*58c0*/  @!UP0 UTMALDG.3D [UR8], [UR4], desc[UR6] ;  /* 0x00000608040085b4 */ /* 0x0003e20008011000 */
[----:B------:R1:W-:Y:S01]  /*58d0*/  @!P1 SYNCS.ARRIVE.TRANS64.RED.A0TR RZ, [UR21+0x100], R0 ;  /* 0x00010000ffff99a7 */ /* 0x0003e20008300415 */
[----:B------:R-:W-:Y:S01]  /*58e0*/  SYNCS.ARRIVE.TRANS64.RED.A1T0 RZ, [UR46], RZ ;  /* 0x000000ffffff79a7 */ /* 0x000fe2000810042e */
[----:B------:R-:W3:Y:S02]  /*58f0*/  SYNCS.PHASECHK.TRANS64.TRYWAIT P2, [UR21+0x128], R9 ;  /* 0x00012809ff0075a7 */ /* 0x000ee40008041115 */
[----:B-1-3--:R-:W-:Y:S05]  /*5900*/  @!P2 BRA `(.L_x_106) ;  /* 0x0000005800f0a947 */ /* 0x00afea0003800000 */
.L_x_215:
[----:B------:R-:W-:Y:S01]  /*5910*/  @!P1 R2UR UR5, R8 ;  /* 0x00000000080592ca */ /* 0x000fe200000e0000 */
[----:B------:R-:W-:Y:S01]  /*5920*/  VOTEU.ALL UP0, P1 ;  /* 0x0000000000ff7886 */ /* 0x000fe20000800000 */
[----:B------:R-:W-:Y:S01]  /*5930*/  @!P1 R2UR UR4, R6 ;  /* 0x00000000060492ca */ /* 0x000fe200000e0000 */
[----:B------:R-:W-:Y:S01]  /*5940*/  UMOV UR6, 0x0 ;  /* 0x0000000000067882 */ /* 0x000fe20000000000 */
[----:B------:R-:W-:Y:S01]  /*5950*/  UMOV UR7, 0x10000000 ;  /* 0x1000000000077882 */ /* 0x000fe20000000000 */
[----:B------:R-:W-:Y:S01]  /*5960*/  UMOV UR35, UR43 ;  /* 0x0000002b00237c82 */ /* 0x000fe20008000000 */
[----:B------:R-:W-:Y:S01]  /*5970*/  @!UP0 UIADD3 UR34, UPT, UPT, UR42, 0x20, URZ ;  /* 0x000000202a228890 */ /* 0x000fe2000fffe0ff */
[----:B-1----:R-:W-:Y:S01]  /*5980*/  @!P1 IMAD.MOV.U32 R0, RZ, RZ, 0x1000 ;  /* 0x00001000ff009424 */ /* 0x002fe200078e00ff */
[----:B------:R-:W-:Y:S01]  /*5990*/  @!UP0 UIADD3 UR32, UPT, UPT, UR21, 0x1300, URZ ;  /* 0x0000130015208890 */ /* 0x000fe2000fffe0ff */
[----:B------:R-:W-:Y:S01]  /*59a0*/  @!P1 IADD3 R8, P0, PT, R16, 0x580, RZ ;  /* 0x0000058010089810 */ /* 0x000fe20007f1e0ff */
[----:B------:R-:W-:Y:S02]  /*59b0*/  @!UP0 UIADD3 UR10, UPT, UPT, UR42, 0xa0, URZ ;  /* 0x000000a02a0a8890 */ /* 0x000fe4000fffe0ff */
[----:B------:R-:W-:Y:S01]  /*59c0*/  @!UP0 UIADD3 UR8, UPT, UPT, UR21, 0x1b00, URZ ;  /* 0x00001b0015088890 */ /* 0x000fe2000fffe0ff */
[----:B------:R-:W-:Y:S01]  /*59d0*/  IMAD.U32 R10, RZ, RZ, UR5 ;  /* 0x00000005ff0a7e24 */ /* 0x000fe2000f8e00ff */
[----:B------:R-:W-:Y:S01]  /*59e0*/  VOTEU.ALL UP0, P1 ;  /* 0x0000000000ff7886 */ /* 0x000fe20000800000 */
[----:B------:R-:W-:Y:S01]  /*59f0*/  IMAD.U32 R11, RZ, RZ, UR4 ;  /* 0x00000004ff0b7e24 */ /* 0x000fe2000f8e00ff */
[----:B------:R-:W-:Y:S01]  /*5a00*/  UMOV UR9, UR33 ;  /* 0x0000002100097c82 */ /* 0x000fe20008000000 */
[----:B------:R-:W-:Y:S01]  /*5a10*/  UMOV UR11, UR43 ;  /* 0x0000002b000b7c82 */ /* 0x000fe20008000000 */
[----:B------:R-:W-:Y:S01]  /*5a20*/  @!P1 R2UR UR4, R10 ;  /* 0x000000000a0492ca */ /* 0x000fe200000e0000 */
[----:B------:R-:W-:Y:S01]  /*5a30*/  UMOV UR12, UR36 ;  /* 0x00000024000c7c82 */ /* 0x000fe20008000000 */
[----:B------:R-:W-:Y:S01]  /*5a40*/  @!P1 R2UR UR5, R11 ;  /* 0x000000000b0592ca */ /* 0x000fe200000e0000 */
[----:B------:R-:W-:Y:S11]  /*5a50*/  @!P1 IMAD.X R6, RZ, RZ, R17, P0 ;  /* 0x000000ffff069224 */ /* 0x000ff600000e0611 */
[----:B------:R-:W-:Y:S01]  /*5a60*/  @!UPT UIADD3 URZ, UPT, UPT, URZ, URZ, URZ ;  /* 0x000000fffffff290 */ /* 0x000fe2000fffe0ff */
[----:B------:R1:W-:Y:S01]  /*5a70*/  @!UP0 UTMALDG.3D [UR32], [UR4], desc[UR6] ;  /* 0x00000620040085b4 */ /* 0x0003e20008011000 */
[----:B------:R-:W-:Y:S05]  /*5a80*/  VOTEU.ALL UP0, P1 ;  /* 0x0000000000ff7886 */ /* 0x000fea0000800000 */
[----:B------:R1:W-:Y:S01]  /*5a90*/  @!UP0 UTMALDG.3D [UR8], [UR4], desc[UR6] ;  /* 0x00000608040085b4 */ /* 0x0003e20008011000 */
[----:B------:R1:W-:Y:S01]  /*5aa0*/  @!P1 SYNCS.ARRIVE.TRANS64.RED.A0TR RZ, [UR21+0x108], R0 ;  /* 0x00010800ffff99a7 */ /* 0x0003e20008300415 */
[----:B------:R-:W-:Y:S01]  /*5ab0*/  SYNCS.ARRIVE.TRANS64.RED.A1T0 RZ, [UR39], RZ ;  /* 0x000000ffffff79a7 */ /* 0x000fe20008100427 */
[----:B------:R-:W3:Y:S02]  /*5ac0*/  SYNCS.PHASECHK.TRANS64.TRYWAIT P2, [UR21+0x130], R9 ;  /* 0x00013009ff0075a7 */ /* 0x000ee40008041115 */
[----:B-1-3--:R-:W-:Y:S05]  /*5ad0*/  @!P2 BRA `(.L_x_107) ;  /* 0x000000580094a947 */ /* 0x00afea0003800000 */
.L_x_217:
        /* <DEDUP_REMOVED lines=9> */
[----:B------:R-:W-:Y:S01]  /*5b70*/  VIADD R14, R14, 0x1 ;  /* 0x000000010e0e7836 */ /* 0x000fe20000000000 */
        /* <DEDUP_REMOVED lines=10> */
[----:B------:R-:W-:Y:S11]  /*5c20*/  UMOV UR12, UR36 ;  /* 0x00000024000c7c82 */ /* 0x000ff60008000000 */
        /* <DEDUP_REMOVED lines=8> */
.L_x_219:
[----:B------:R-:W-:Y:S01]  /*5cb0*/  UIADD3 UR26, UPT, UPT, UR13, UR62, URZ ;  /* 0x0000003e0d1a7290 */ /* 0x000fe2000fffe0ff */
[----:B------:R-:W-:Y:S01]  /*5cc0*/  @!P1 IADD3 R6, P0, PT, R16, 0x580, RZ ;  /* 0x0000058010069810 */ /* 0x000fe20007f1e0ff */
[----:B------:R-:W-:Y:S01]  /*5cd0*/  UPLOP3.LUT UP2, UPT, UPT, UPT, UPT, 0x80, 0x8 ;  /* 0x000000000008789c */ /* 0x000fe20003f4f070 */
[----:B------:R-:W-:Y:S01]  /*5ce0*/  LOP3.LUT R15, R15, 0x1, RZ, 0x3c, !PT ;  /* 0x000000010f0f7812 */ /* 0x000fe200078e3cff */
[----:B------:R-:W-:Y:S01]  /*5cf0*/  VOTEU.ALL UP0, P1 ;  /* 0x0000000000ff7886 */ /* 0x000fe20000800000 */
[----:B------:R-:W-:Y:S01]  /*5d00*/  @!P1 R2UR UR5, R6 ;  /* 0x00000000060592ca */ /* 0x000fe200000e0000 */
[----:B-1----:R-:W-:Y:S01]  /*5d10*/  @!P1 IMAD.X R0, RZ, RZ, R17, P0 ;  /* 0x000000ffff009224 */ /* 0x002fe200000e0611 */
[----:B------:R-:W-:Y:S01]  /*5d20*/  UMOV UR6, 0x0 ;  /* 0x0000000000067882 */ /* 0x000fe20000000000 */
[----:B------:R-:W-:Y:S01]  /*5d30*/  UMOV UR7, 0x10000000 ;  /* 0x1000000000077882 */ /* 0x000fe20000000000 */
[----:B------:R-:W-:Y:S01]  /*5d40*/  @!UP0 UIADD3 UR18, UPT, UPT, UR42, 0x60, URZ ;  /* 0x000000602a128890 */ /* 0x000fe2000fffe0ff */
[----:B------:R-:W-:Y:S01]  /*5d50*/  ISETP.NE.AND P0, PT, R14, 0x2, PT ;  /* 0x000000020e00780c */ /* 0x000fe20003f05270 */
[----:B------:R-:W-:Y:S01]  /*5d60*/  @!UP0 UIADD3 UR16, UPT, UPT, UR21, 0x3300, URZ ;  /* 0x0000330015108890 */ /* 0x000fe2000fffe0ff */
[----:B------:R-:W-:Y:S01]  /*5d70*/  @!P1 R2UR UR4, R0 ;  /* 0x00000000000492ca */ /* 0x000fe200000e0000 */
[----:B------:R-:W-:Y:S01]  /*5d80*/  @!UP0 UIADD3 UR17, UPT, UPT, UR21, 0x118, URZ ;  /* 0x0000011815118890 */ /* 0x000fe2000fffe0ff */
[----:B------:R-:W-:Y:S01]  /*5d90*/  SEL R0, RZ, 0x1, P0 ;  /* 0x00000001ff007807 */ /* 0x000fe20000000000 */
[----:B------:R-:W-:Y:S01]  /*5da0*/  @!UP0 UIADD3 UR10, UPT, UPT, UR42, 0xe0, URZ ;  /* 0x000000e02a0a8890 */ /* 0x000fe2000fffe0ff */
[----:B------:R-:W-:Y:S01]  /*5db0*/  SEL R14, R14, RZ, P0 ;  /* 0x000000ff0e0e7207 */ /* 0x000fe20000000000 */
[----:B------:R-:W-:Y:S01]  /*5dc0*/  @!UP0 UIADD3 UR8, UPT, UPT, UR21, 0x3b00, URZ ;  /* 0x00003b0015088890 */ /* 0x000fe2000fffe0ff */
[----:B------:R-:W-:Y:S01]  /*5dd0*/  IMAD.U32 R8, RZ, RZ, UR5 ;  /* 0x00000005ff087e24 */ /* 0x000fe2000f8e00ff */
[----:B------:R-:W-:Y:S01]  /*5de0*/  VOTEU.ALL UP0, P1 ;  /* 0x0000000000ff7886 */ /* 0x000fe20000800000 */
[----:B------:R-:W-:Y:S01]  /*5df0*/  UMOV UR19, UR43 ;  /* 0x0000002b00137c82 */ /* 0x000fe20008000000 */
[----:B------:R-:W-:Y:S01]  /*5e00*/  UMOV UR20, UR36 ;  /* 0x0000002400147c82 */ /* 0x000fe20008000000 */
[----:B------:R-:W-:Y:S01]  /*5e10*/  UMOV UR11, UR43 ;  /* 0x0000002b000b7c82 */ /* 0x000fe20008000000 */
[----:B------:R-:W-:Y:S01]  /*5e20*/  UMOV UR12, UR36 ;  /* 0x00000024000c7c82 */ /* 0x000fe20008000000 */
[----:B------:R-:W-:Y:S01]  /*5e30*/  UMOV UR9, UR17 ;  /* 0x0000001100097c82 */ /* 0x000fe20008000000 */
[----:B------:R-:W-:Y:S01]  /*5e40*/  IMAD.U32 R9, RZ, RZ, UR4 ;  /* 0x00000004ff097e24 */ /* 0x000fe2000f8e00ff */
[----:B------:R-:W-:Y:S01]  /*5e50*/  @!P1 R2UR UR4, R8 ;  /* 0x00000000080492ca */ /* 0x000fe200000e0000 */
[----:B------:R-:W-:Y:S01]  /*5e60*/  UMOV UR36, UR29 ;  /* 0x0000001d00247c82 */ /* 0x000fe20008000000 */
[----:B------:R-:W-:Y:S02]  /*5e70*/  LOP3.LUT R13, R13, R0, RZ, 0x3c, !PT ;  /* 0x000000000d0d7212 */ /* 0x000fe400078e3cff */
[----:B------:R-:W-:Y:S11]  /*5e80*/  @!P1 R2UR UR5, R9 ;  /* 0x00000000090592ca */ /* 0x000ff600000e0000 */
[----:B------:R-:W-:Y:S02]  /*5e90*/  @!UPT UIADD3 URZ, UPT, UPT, URZ, URZ, URZ ;  /* 0x000000fffffff290 */ /* 0x000fe4000fffe0ff */
[----:B------:R1:W-:Y:S01]  /*5ea0*/  @!UP0 UTMALDG.3D [UR16], [UR4], desc[UR6] ;  /* 0x00000610040085b4 */ /* 0x0003e20008011000 */
[----:B------:R-:W-:Y:S05]  /*5eb0*/  VOTEU.ALL UP0, P1 ;  /* 0x0000000000ff7886 */ /* 0x000fea0000800000 */
[----:B------:R3:W-:Y:S01]  /*5ec0*/  @!UP0 UTMALDG.3D [UR8], [UR4], desc[UR6] ;  /* 0x00000608040085b4 */ /* 0x0007e20008011000 */
[----:B------:R3:W-:Y:S01]  /*5ed0*/  @!P1 SYNCS.ARRIVE.TRANS64.RED.A0TR RZ, [UR21+0x118], R7 ;  /* 0x00011807ffff99a7 */ /* 0x0007e20008300415 */
[----:B------:R-:W-:Y:S01]  /*5ee0*/  SYNCS.ARRIVE.TRANS64.RED.A1T0 RZ, [UR37], RZ ;  /* 0x000000ffffff79a7 */ /* 0x000fe20008100425 */
[----:B-1----:R-:W-:Y:S01]  /*5ef0*/  UIADD3 UR20, UPT, UPT, UR14, UR59, URZ ;  /* 0x0000003b0e147290 */ /* 0x002fe2000fffe0ff */
[----:B------:R-:W-:Y:S11]  /*5f00*/  BRA.U UP1, `(.L_x_109) ;  /* 0xfffffff101087547 */ /* 0x000ff6000b83ffff */
[----:B------:R-:W-:-:S04]  /*5f10*/  SHF.L.U32 R3, R15, 0x1f, RZ ;  /* 0x0000001f0f037819 */ /* 0x000fc800000006ff */
[----:B------:R-:W1:Y:S02]  /*5f20*/  SYNCS.PHASECHK.TRANS64.TRYWAIT P0, [UR21+0x120], R3 ;  /* 0x00012003ff0075a7 */ /* 0x000e640008001115 */
[----:B-1----:R-:W-:Y:S05]  /*5f30*/  @!P0 BRA `(.L_x_110) ;  /* 0x0000005400ac8947 */ /* 0x002fea0003800000 */
.L_x_221:
[----:B------:R-:W4:Y:S02]  /*5f40*/  SYNCS.PHASECHK.TRANS64.TRYWAIT P0, [UR21+0x128], R3 ;  /* 0x00012803ff0075a7 */ /* 0x000f240008001115 */
[----:B----4-:R-:W-:Y:S05]  /*5f50*/  @!P0 BRA `(.L_x_111) ;  /* 0x0000005400bc8947 */ /* 0x010fea0003800000 */
.L_x_223:
[----:B------:R-:W4:Y:S02]  /*5f60*/  SYNCS.PHASECHK.TRANS64.TRYWAIT P0, [UR21+0x130], R3 ;  /* 0x00013003ff0075a7 */ /* 0x000f240008001115 */
[----:B----4-:R-:W-:Y:S05]  /*5f70*/  @!P0 BRA `(.L_x_112) ;  /* 0x0000005400cc8947 */ /* 0x010fea0003800000 */
.L_x_225:
[----:B-1----:R-:W-:-:S07]  /*5f80*/  MOV R0, UR21 ;  /* 0x0000001500007c02 */ /* 0x002fce0008000f00 */
.L_x_113:
[----:B-1----:R-:W-:-:S04]  /*5f90*/  SHF.L.U32 R3, R15, 0x1f, RZ ;  /* 0x0000001f0f037819 */ /* 0x002fc800000006ff */
[----:B------:R1:W4:Y:S03]  /*5fa0*/  SYNCS.PHASECHK.TRANS64.TRYWAIT P0, [R0+URZ+0x138], R3 ;  /* 0x00013803000075a7 */ /* 0x00032600080011ff */
[----:B----4-:R-:W-:Y:S05]  /*5fb0*/  @!P0 NANOSLEEP.SYNCS 0x989680 ;  /* 0x009896800000895d */ /* 0x010fea0003900000 */
[----:B------:R-:W4:Y:S02]  /*5fc0*/  @!P0 SYNCS.PHASECHK.TRANS64 P0, [R0+URZ+0x138], R3 ;  /* 0x00013803000085a7 */ /* 0x000f2400080010ff */
[----:B--234-:R-:W-:Y:S05]  /*5fd0*/  @P0 EXIT ;  /* 0x000000000000094d */ /* 0x01cfea0003800000 */
[----:B------:R-:W-:Y:S05]  /*5fe0*/  BRA `(.L_x_113) ;  /* 0xfffffffc00e87947 */ /* 0x000fea000383ffff */
.L_x_98:
[----:B------:R-:W-:-:S06]  /*5ff0*/  UISETP.GE.AND UP0, UPT, UR22, 0x4, UPT ;  /* 0x000000041600788c */ /* 0x000fcc000bf06270 */
[----:B------:R-:W-:-:S13]  /*6000*/  PLOP3.LUT P0, PT, PT, PT, UP0, 0x80, 0x8 ;  /* 0x000000000008781c */ /* 0x000fda0003f0f008 */
[----:B-1----:R-:W-:Y:S05]  /*6010*/  @!P0 EXIT ;  /* 0x000000000000894d */ /* 0x002fea0003800000 */
[----:B------:R-:W-:Y:S01]  /*6020*/  BAR.SYNC.DEFER_BLOCKING 0x6, 0xa0 ;  /* 0x0182800000007b1d */ /* 0x000fe20000010000 */
[C---:B------:R-:W-:Y:S01]  /*6030*/  IMAD.SHL.U32 R89, R99.reuse, 0x20, RZ ;  /* 0x0000002063597824 */ /* 0x040fe200078e00ff */
[----:B------:R-:W-:Y:S01]  /*6040*/  CS2R R96, SRZ ;  /* 0x0000000000607805 */ /* 0x000fe2000001ff00 */
[C---:B------:R-:W-:Y:S01]  /*6050*/  IMAD.SHL.U32 R5, R99.reuse, 0x4, RZ ;  /* 0x0000000463057824 */ /* 0x040fe200078e00ff */
[----:B------:R-:W-:Y:S01]  /*6060*/  CS2R R94, SRZ ;  /* 0x00000000005e7805 */ /* 0x000fe2000001ff00 */
[----:B------:R-:W-:Y:S01]  /*6070*/  IMAD.U32 R37, R99, 0x10000, RZ ;  /* 0x0001000063257824 */ /* 0x000fe200078e00ff */
[----:B------:R-:W-:Y:S01]  /*6080*/  UMOV UR43, 0x400 ;  /* 0x00000400002b7882 */ /* 0x000fe20000000000 */
[----:B------:R-:W-:Y:S01]  /*6090*/  LOP3.LUT R4, R89, 0x80, RZ, 0xc0, !PT ;  /* 0x0000008059047812 */ /* 0x000fe200078ec0ff */
[----:B------:R-:W-:Y:S01]  /*60a0*/  ULEA UR43, UR58, UR43, 0x18 ;  /* 0x0000002b3a2b7291 */ /* 0x000fe2000f8ec0ff */
[----:B------:R-:W1:Y:S01]  /*60b0*/  LDC.64 R84, c[0x0][0x888] ;  /* 0x00022200ff547b82 */ /* 0x000e620000000a00 */
[C---:B------:R-:W-:Y:S01]  /*60c0*/  IMAD.SHL.U32 R7, R91.reuse, 0x400, RZ ;  /* 0x000004005b077824 */ /* 0x040fe200078e00ff */
[----:B------:R-:W-:Y:S01]  /*60d0*/  LOP3.LUT R5, R4, 0x10, R5, 0xf8, !PT ;  /* 0x0000001004057812 */ /* 0x000fe200078ef805 */
[----:B------:R-:W-:Y:S01]  /*60e0*/  IMAD.SHL.U32 R4, R91, 0x200000, RZ ;  /* 0x002000005b047824 */ /* 0x000fe200078e00ff */
[C---:B------:R-:W-:Y:S01]  /*60f0*/  LOP3.LUT R88, R89.reuse, 0xb60, RZ, 0xc0, !PT ;  /* 0x00000b6059587812 */ /* 0x040fe200078ec0ff */
[----:B------:R-:W-:Y:S01]  /*6100*/  UIADD3 UR4, UPT, UPT, UR43, 0x4300, URZ ;  /* 0x000043002b047890 */ /* 0x000fe2000fffe0ff */
[----:B------:R-:W-:Y:S01]  /*6110*/  LOP3.LUT P0, RZ, R89, 0x80, RZ, 0xc0, !PT ;  /* 0x0000008059ff7812 */ /* 0x000fe2000780c0ff */
[----:B------:R-:W-:Y:S01]  /*6120*/  IMAD.MOV.U32 R36, RZ, RZ, RZ ;  /* 0x000000ffff247224 */ /* 0x000fe200078e00ff */
[----:B------:R-:W2:Y:S01]  /*6130*/  LDC.64 R86, c[0x0][0x890] ;  /* 0x00022400ff567b82 */ /* 0x000ea20000000a00 */
[----:B------:R-:W-:Y:S01]  /*6140*/  LOP3.LUT R4, R4, 0x200000, RZ, 0xc0, !PT ;  /* 0x0020000004047812 */ /* 0x000fe200078ec0ff */
[----:B------:R-:W-:Y:S01]  /*6150*/  IMAD.MOV.U32 R93, RZ, RZ, RZ ;  /* 0x000000ffff5d7224 */ /* 0x000fe200078e00ff */
[----:B------:R-:W-:Y:S01]  /*6160*/  LOP3.LUT R88, R88, 0x400, R7, 0xf8, !PT ;  /* 0x0000040058587812 */ /* 0x000fe200078ef807 */
[----:B------:R-:W-:Y:S01]  /*6170*/  IMAD.U32 R98, RZ, RZ, UR4 ;  /* 0x00000004ff627e24 */ /* 0x000fe2000f8e00ff */
[----:B------:R-:W-:Y:S01]  /*6180*/  LOP3.LUT R37, R4, 0x400000, R37, 0xf8, !PT ;  /* 0x0040000004257812 */ /* 0x000fe200078ef825 */
[----:B------:R-:W3:Y:S01]  /*6190*/  LDCU UR57, c[0x0][0x370] ;  /* 0x00006e00ff3977ac */ /* 0x000ee20008000800 */
[----:B------:R-:W4:Y:S01]  /*61a0*/  LDS R0, [UR43+0x200] ;  /* 0x0002002bff007984 */ /* 0x000f220008000800 */
[----:B------:R-:W1:Y:S01]  /*61b0*/  LDC.64 R82, c[0x0][0x8b0] ;  /* 0x00022c00ff527b82 */ /* 0x000e620000000a00 */
[----:B------:R-:W-:Y:S01]  /*61c0*/  LOP3.LUT R88, R88, R5, RZ, 0xfc, !PT ;  /* 0x0000000558587212 */ /* 0x000fe200078efcff */
[----:B------:R-:W1:Y:S01]  /*61d0*/  LDCU.64 UR60, c[0x0][0x348] ;  /* 0x00006900ff3c77ac */ /* 0x000e620008000a00 */
[----:B------:R-:W-:Y:S01]  /*61e0*/  LOP3.LUT R99, R99, 0x60, RZ, 0xc0, !PT ;  /* 0x0000006063637812 */ /* 0x000fe200078ec0ff */
[----:B------:R-:W1:Y:S04]  /*61f0*/  LDCU UR42, c[0x0][0xb0c] ;  /* 0x00016180ff2a77ac */ /* 0x000e680008000800 */
[----:B------:R-:W1:Y:S01]  /*6200*/  LDC.64 R80, c[0x0][0x8a8] ;  /* 0x00022a00ff507b82 */ /* 0x000e620000000a00 */
[----:B------:R-:W1:Y:S01]  /*6210*/  LDCU UR39, c[0x0][0xb30] ;  /* 0x00016600ff2777ac */ /* 0x000e620008000800 */
[----:B------:R-:W1:Y:S01]  /*6220*/  LDCU.64 UR46, c[0x0][0x888] ;  /* 0x00011100ff2e77ac */ /* 0x000e620008000a00 */
[----:B------:R-:W1:Y:S01]  /*6230*/  LDCU.64 UR40, c[0x0][0xb28] ;  /* 0x00016500ff2877ac */ /* 0x000e620008000a00 */
[----:B------:R-:W1:Y:S01]  /*6240*/  LDCU.128 UR52, c[0x0][0xb10] ;  /* 0x00016200ff3477ac */ /* 0x000e620008000c00 */
[----:B------:R-:W1:Y:S01]  /*6250*/  LDCU UR56, c[0x0][0x374] ;  /* 0x00006e80ff3877ac */ /* 0x000e620008000800 */
[----:B------:R-:W-:Y:S01]  /*6260*/  UIADD3 UR63, UPT, UPT, UR43, 0x300, URZ ;  /* 0x000003002b3f7890 */ /* 0x000fe2000fffe0ff */
[----:B----4-:R-:W-:Y:S01]  /*6270*/  IMAD.IADD R37, R0, 0x1, R37 ;  /* 0x0000000100257824 */ /* 0x010fe200078e0225 */
[----:B--23--:R-:W-:-:S10]  /*6280*/  P2R R0, PR, RZ, 0x1 ;  /* 0x00000001ff007803 */ /* 0x00cfd40000000000 */
.L_x_155:
[C---:B------:R-:W-:Y:S02]  /*6290*/  LEA R3, R93.reuse, UR43, 0x3 ;  /* 0x0000002b5d037c11 */ /* 0x040fe4000f8e18ff */
[----:B------:R-:W-:Y:S02]  /*62a0*/  SHF.L.U32 R0, R96, 0x1f, RZ ;  /* 0x0000001f60007819 */ /* 0x000fe400000006ff */
[----:B------:R-:W-:Y:S02]  /*62b0*/  LEA R5, R93, UR43, 0x4 ;  /* 0x0000002b5d057c11 */ /* 0x000fe4000f8e20ff */
[----:B--2---:R-:W2:Y:S02]  /*62c0*/  SYNCS.PHASECHK.TRANS64.TRYWAIT P0, [R3+URZ+0x150], R0 ;  /* 0x00015000030075a7 */ /* 0x004ea400080011ff */
[----:B--2---:R-:W-:Y:S05]  /*62d0*/  @!P0 BRA `(.L_x_114) ;  /* 0x00000054000c8947 */ /* 0x004fea0003800000 */
.L_x_226:
[----:B------:R-:W3:Y:S01]  /*62e0*/  LDS.128 R4, [R5+0x1e0] ;  /* 0x0001e00005047984 */ /* 0x000ee20000000c00 */
        /* <DEDUP_REMOVED lines=10> */
[----:B------:R-:W-:Y:S01]  /*6390*/  PLOP3.LUT P0, PT, PT, PT, UP1, 0x80, 0x8 ;  /* 0x000000000008781c */ /* 0x000fe20003f0f018 */
[----:B------:R-:W-:Y:S11]  /*63a0*/  UP2UR UR44, UPR, URZ, 0x2 ;  /* 0x00000002ff2c7883 */ /* 0x000ff60008000000 */
[----:B------:R-:W-:Y:S01]  /*63b0*/  @!UPT UIADD3 URZ, UPT, UPT, URZ, URZ, URZ ;  /* 0x000000fffffff290 */ /* 0x000fe2000fffe0ff */
[----:B--2---:R-:W-:Y:S02]  /*63c0*/  @P0 SHF.R.U32.HI R0, RZ, 0x10, R5 ;  /* 0x00000010ff000819 */ /* 0x004fe40000011605 */
        /* <DEDUP_REMOVED lines=12> */
[----:B------:R-:W3:Y:S01]  /*6490*/  LDCU UR12, c[0x0][0xb20] ;  /* 0x00016400ff0c77ac */ /* 0x000ee20008000800 */
[----:B-1----:R-:W-:Y:S02]  /*64a0*/  UIMAD.WIDE.U32 UR4, UR56, UR55, URZ ;  /* 0x00000037380472a5 */ /* 0x002fe4000f8e00ff */
[----:B------:R-:W-:Y:S02]  /*64b0*/  UIMAD.WIDE.U32 UR6, UR57, UR52, URZ ;  /* 0x00000034390672a5 */ /* 0x000fe4000f8e00ff */
[----:B------:R-:W-:Y:S02]  /*64c0*/  UISETP.NE.AND UP0, UPT, UR54, 0x1, UPT ;  /* 0x000000013600788c */ /* 0x000fe4000bf05270 */
[----:B------:R-:W-:Y:S02]  /*64d0*/  UIMAD.WIDE.U32 UR8, UR37, UR55, URZ ;  /* 0x00000037250872a5 */ /* 0x000fe4000f8e00ff */
[----:B------:R-:W-:Y:S02]  /*64e0*/  UIMAD.WIDE.U32 UR10, UR38, UR52, URZ ;  /* 0x00000034260a72a5 */ /* 0x000fe4000f8e00ff */
[----:B------:R-:W-:Y:S02]  /*64f0*/  UISETP.NE.AND UP1, UPT, UR42, 0x1, UPT ;  /* 0x000000012a00788c */ /* 0x000fe4000bf25270 */
[----:B------:R-:W-:Y:S01]  /*6500*/  UISETP.NE.AND UP2, UPT, UR45, 0x1, UPT ;  /* 0x000000012d00788c */ /* 0x000fe2000bf45270 */
[----:B------:R-:W-:Y:S02]  /*6510*/  UMOV UR4, UR5 ;  /* 0x0000000500047c82 */ /* 0x000fe40008000000 */
[----:B---3--:R-:W-:Y:S03]  /*6520*/  USHF.R.U32.HI UR5, URZ, UR12, UR4 ;  /* 0x0000000cff057299 */ /* 0x008fe60008011604 */
[----:B------:R-:W-:Y:S02]  /*6530*/  UMOV UR4, UR7 ;  /* 0x0000000700047c82 */ /* 0x000fe40008000000 */
[----:B------:R-:W-:Y:S02]  /*6540*/  USHF.R.U32.HI UR7, URZ, UR53, UR4 ;  /* 0x00000035ff077299 */ /* 0x000fe40008011604 */
[----:B------:R-:W-:Y:S02]  /*6550*/  USEL UR4, UR56, UR5, !UP0 ;  /* 0x0000000538047287 */ /* 0x000fe4000c000000 */
[----:B------:R-:W-:Y:S01]  /*6560*/  USEL UR7, UR57, UR7, !UP1 ;  /* 0x0000000739077287 */ /* 0x000fe2000c800000 */
[----:B------:R-:W-:Y:S01]  /*6570*/  UMOV UR5, UR9 ;  /* 0x0000000900057c82 */ /* 0x000fe20008000000 */
[----:B------:R-:W-:Y:S02]  /*6580*/  UIMAD.WIDE.U32 UR8, UR4, UR40, URZ ;  /* 0x00000028040872a5 */ /* 0x000fe4000f8e00ff */
[----:B------:R-:W-:Y:S03]  /*6590*/  USHF.R.U32.HI UR6, URZ, UR12, UR5 ;  /* 0x0000000cff067299 */ /* 0x000fe60008011605 */
[----:B------:R-:W-:Y:S01]  /*65a0*/  UMOV UR5, UR11 ;  /* 0x0000000b00057c82 */ /* 0x000fe20008000000 */
[----:B------:R-:W-:Y:S02]  /*65b0*/  UIMAD.WIDE.U32 UR10, UR7, UR40, URZ ;  /* 0x00000028070a72a5 */ /* 0x000fe4000f8e00ff */
[----:B------:R-:W-:Y:S02]  /*65c0*/  USHF.R.U32.HI UR12, URZ, UR53, UR5 ;  /* 0x00000035ff0c7299 */ /* 0x000fe40008011605 */
[----:B------:R-:W-:Y:S01]  /*65d0*/  USEL UR6, UR37, UR6, !UP0 ;  /* 0x0000000625067287 */ /* 0x000fe2000c000000 */
[----:B------:R-:W-:Y:S02]  /*65e0*/  UMOV UR5, UR9 ;  /* 0x0000000900057c82 */ /* 0x000fe40008000000 */
[----:B------:R-:W-:Y:S01]  /*65f0*/  UMOV UR10, UR11 ;  /* 0x0000000b000a7c82 */ /* 0x000fe20008000000 */
[----:B------:R-:W-:Y:S02]  /*6600*/  @UP2 USHF.R.U32.HI UR4, URZ, UR41, UR5 ;  /* 0x00000029ff042299 */ /* 0x000fe40008011605 */
[----:B------:R-:W-:Y:S02]  /*6610*/  @UP2 USHF.R.U32.HI UR7, URZ, UR41, UR10 ;  /* 0x00000029ff072299 */ /* 0x000fe4000801160a */
[----:B------:R-:W-:Y:S02]  /*6620*/  UIMAD UR4, UR45, UR4, URZ ;  /* 0x000000042d0472a4 */ /* 0x000fe4000f8e02ff */
        /* <DEDUP_REMOVED lines=8> */
[----:B------:R-:W-:Y:S02]  /*66b0*/  USEL UR11, UR6, UR4, !UP2 ;  /* 0x00000004060b7287 */ /* 0x000fe4000d000000 */
[----:B------:R-:W-:Y:S02]  /*66c0*/  UIADD3 UR8, UPT, UPT, -UR5, URZ, URZ ;  /* 0x000000ff05087290 */ /* 0x000fe4000fffe1ff */
[----:B------:R-:W-:Y:S01]  /*66d0*/  UIADD3 UR10, UPT, UPT, -UR11, URZ, URZ ;  /* 0x000000ff0b0a7290 */ /* 0x000fe2000fffe1ff */
[----:B------:R-:W-:Y:S01]  /*66e0*/  @!UP0 UMOV UR4, UR9 ;  /* 0x0000000900048c82 */ /* 0x000fe20008000000 */
[----:B------:R-:W-:Y:S02]  /*66f0*/  UIADD3 UR9, UPT, UPT, -UR6, URZ, URZ ;  /* 0x000000ff06097290 */ /* 0x000fe4000fffe1ff */
[----:B------:R-:W-:Y:S02]  /*6700*/  @!UP0 USHF.R.U32.HI UR4, URZ, UR41, UR4 ;  /* 0x00000029ff048299 */ /* 0x000fe40008011604 */
[----:B------:R-:W-:Y:S02]  /*6710*/  UIMAD UR10, UR45, UR10, UR6 ;  /* 0x0000000a2d0a72a4 */ /* 0x000fe4000f8e0206 */
[----:B------:R-:W-:Y:S04]  /*6720*/  @!UP0 USEL UR4, UR5, UR4, !UP2 ;  /* 0x0000000405048287 */ /* 0x000fe8000d000000 */
[----:B------:R-:W-:Y:S02]  /*6730*/  @!UP0 UIMAD UR10, UR7, UR10, UR4 ;  /* 0x0000000a070a82a4 */ /* 0x000fe4000f8e0204 */
[----:B------:R-:W-:Y:S02]  /*6740*/  @!UP0 UIADD3 UR11, UPT, UPT, UR11, -UR4, URZ ;  /* 0x800000040b0b8290 */ /* 0x000fe4000fffe0ff */
[----:B------:R-:W-:Y:S02]  /*6750*/  UIMAD UR7, UR42, UR8, UR38 ;  /* 0x000000082a0772a4 */ /* 0x000fe4000f8e0226 */
[----:B------:R-:W-:Y:S02]  /*6760*/  @!UP0 UIMAD UR6, UR11, UR45, UR5 ;  /* 0x0000002d0b0682a4 */ /* 0x000fe4000f8e0205 */
[----:B------:R-:W-:Y:S01]  /*6770*/  UIMAD UR4, UR54, UR9, UR37 ;  /* 0x00000009360472a4 */ /* 0x000fe2000f8e0225 */
[----:B------:R-:W-:Y:S02]  /*6780*/  @!UP0 UMOV UR5, UR10 ;  /* 0x0000000a00058c82 */ /* 0x000fe40008000000 */
[----:B------:R-:W-:Y:S02]  /*6790*/  UIMAD UR38, UR5, UR42, UR7 ;  /* 0x0000002a052672a4 */ /* 0x000fe4000f8e0207 */
[----:B------:R-:W-:Y:S11]  /*67a0*/  UIMAD UR37, UR6, UR54, UR4 ;  /* 0x00000036062572a4 */ /* 0x000ff6000f8e0204 */
[----:B------:R-:W-:Y:S01]  /*67b0*/  @!UPT UIADD3 URZ, UPT, UPT, URZ, URZ, URZ ;  /* 0x000000fffffff290 */ /* 0x000fe2000fffe0ff */
.L_x_115:
[----:B-1----:R-:W-:Y:S01]  /*67c0*/  UISETP.NE.AND UP0, UPT, UR39, 0x1, UPT ;  /* 0x000000012700788c */ /* 0x002fe2000bf05270 */
[----:B------:R-:W-:Y:S01]  /*67d0*/  IADD3 R93, PT, PT, R93, 0x1, RZ ;  /* 0x000000015d5d7810 */ /* 0x000fe20007ffe0ff */
[----:B------:R-:W-:Y:S02]  /*67e0*/  USHF.L.U32 UR50, UR20, 0x6, URZ ;  /* 0x0000000614327899 */ /* 0x000fe400080006ff */
[----:B------:R-:W-:Y:S07]  /*67f0*/  USHF.L.U32 UR49, UR26, 0x8, URZ ;  /* 0x000000081a317899 */ /* 0x000fee00080006ff */
[----:B------:R-:W1:Y:S01]  /*6800*/  @!UP0 LDCU.128 UR12, c[0x0][0xb10] ;  /* 0x00016200ff0c87ac */ /* 0x000e620008000c00 */
[----:B------:R-:W3:Y:S01]  /*6810*/  @!UP0 LDCU UR5, c[0x0][0xb0c] ;  /* 0x00016180ff0587ac */ /* 0x000ee20008000800 */
[----:B------:R-:W4:Y:S01]  /*6820*/  @!UP0 LDCU UR10, c[0x0][0xb20] ;  /* 0x00016400ff0a87ac */ /* 0x000f220008000800 */
[----:B-1----:R-:W-:Y:S02]  /*6830*/  UIMAD.WIDE.U32 UR8, UR38, UR12, URZ ;  /* 0x0000000c260872a5 */ /* 0x002fe4000f8e00ff */
[----:B------:R-:W-:Y:S02]  /*6840*/  UIMAD.WIDE.U32 UR6, UR37, UR15, URZ ;  /* 0x0000000f250672a5 */ /* 0x000fe4000f8e00ff */
[----:B------:R-:W-:Y:S03]  /*6850*/  @!UP0 UISETP.NE.AND UP1, UPT, UR14, 0x1, UPT ;  /* 0x000000010e00888c */ /* 0x000fe6000bf25270 */
[----:B------:R-:W-:Y:S01]  /*6860*/  @!UP0 UMOV UR4, UR9 ;  /* 0x0000000900048c82 */ /* 0x000fe20008000000 */
[----:B---3--:R-:W-:Y:S02]  /*6870*/  @!UP0 UISETP.NE.AND UP2, UPT, UR5, 0x1, UPT ;  /* 0x000000010500888c */ /* 0x008fe4000bf45270 */
[----:B------:R-:W-:Y:S01]  /*6880*/  @!UP0 USHF.R.U32.HI UR4, URZ, UR13, UR4 ;  /* 0x0000000dff048299 */ /* 0x000fe20008011604 */
[----:B------:R-:W-:Y:S02]  /*6890*/  @!UP0 UMOV UR6, UR7 ;  /* 0x0000000700068c82 */ /* 0x000fe40008000000 */
[----:B----4-:R-:W-:Y:S02]  /*68a0*/  @!UP0 USHF.R.U32.HI UR6, URZ, UR10, UR6 ;  /* 0x0000000aff068299 */ /* 0x010fe40008011606 */
[----:B------:R-:W-:Y:S02]  /*68b0*/  @!UP0 USEL UR7, UR38, UR4, !UP2 ;  /* 0x0000000426078287 */ /* 0x000fe4000d000000 */
[----:B------:R-:W-:Y:S04]  /*68c0*/  @!UP0 USEL UR6, UR37, UR6, !UP1 ;  /* 0x0000000625068287 */ /* 0x000fe8000c800000 */
[----:B------:R-:W-:Y:S02]  /*68d0*/  @!UP0 UIADD3 UR4, UPT, UPT, -UR7, UR6, URZ ;  /* 0x0000000607048290 */ /* 0x000fe4000fffe1ff */
[----:B------:R-:W-:Y:S02]  /*68e0*/  @!UP0 UIADD3 UR6, UPT, UPT, UR7, -UR6, URZ ;  /* 0x8000000607068290 */ /* 0x000fe4000fffe0ff */
[----:B------:R-:W-:Y:S02]  /*68f0*/  @!UP0 UIMAD UR38, UR4, UR5, UR38 ;  /* 0x00000005042682a4 */ /* 0x000fe4000f8e0226 */
[----:B------:R-:W-:Y:S02]  /*6900*/  @!UP0 UIMAD UR37, UR6, UR14, UR37 ;  /* 0x0000000e062582a4 */ /* 0x000fe4000f8e0225 */
[----:B------:R-:W-:Y:S09]  /*6910*/  ULOP3.LUT UP0, URZ, UR63, 0x90, URZ, 0xc0, !UPT ;  /* 0x000000903fff7892 */ /* 0x000ff2000f80c0ff */
[----:B------:R-:W-:Y:S05]  /*6920*/  BRA.U !UP0, `(.L_x_116) ;  /* 0x0000000108407547 */ /* 0x000fea000b800000 */
[----:B------:R-:W1:Y:S01]  /*6930*/  LDCU.64 UR8, c[0x4][0x88] ;  /* 0x01001100ff0877ac */ /* 0x000e620008000a00 */
[----:B------:R-:W-:Y:S01]  /*6940*/  MOV R3, 0x0 ;  /* 0x0000000000037802 */ /* 0x000fe20000000f00 */
[----:B------:R-:W-:Y:S02]  /*6950*/  HFMA2 R12, -RZ, RZ, 0, 5.9604644775390625e-08 ;  /* 0x00000001ff0c7431 */ /* 0x000fe400000001ff */
[----:B------:R-:W-:Y:S02]  /*6960*/  IMAD.MOV.U32 R8, RZ, RZ, 0x70 ;  /* 0x00000070ff087424 */ /* 0x000fe400078e00ff */
[----:B------:R-:W-:Y:S01]  /*6970*/  IMAD.MOV.U32 R13, RZ, RZ, RZ ;  /* 0x000000ffff0d7224 */ /* 0x000fe200078e00ff */
[----:B------:R-:W3:Y:S01]  /*6980*/  LDCU.64 UR6, c[0x4][0x90] ;  /* 0x01001200ff0677ac */ /* 0x000ee20008000a00 */
[----:B------:R-:W4:Y:S01]  /*6990*/  LDC.64 R2, c[0x4][R3] ;  /* 0x0100000003027b82 */ /* 0x000f220000000a00 */
[----:B------:R-:W2:Y:S01]  /*69a0*/  LDCU.64 UR4, c[0x4][0x8] ;  /* 0x01000100ff0477ac */ /* 0x000ea20008000a00 */
[----:B-1----:R-:W-:Y:S01]  /*69b0*/  MOV R5, UR9 ;  /* 0x0000000900057c02 */ /* 0x002fe20008000f00 */
[----:B------:R-:W-:Y:S01]  /*69c0*/  IMAD.U32 R4, RZ, RZ, UR8 ;  /* 0x00000008ff047e24 */ /* 0x000fe2000f8e00ff */
[----:B---3--:R-:W-:Y:S01]  /*69d0*/  MOV R7, UR7 ;  /* 0x0000000700077c02 */ /* 0x008fe20008000f00 */
[----:B------:R-:W-:Y:S01]  /*69e0*/  IMAD.U32 R6, RZ, RZ, UR6 ;  /* 0x00000006ff067e24 */ /* 0x000fe2000f8e00ff */
[----:B--2---:R-:W-:Y:S01]  /*69f0*/  MOV R11, UR5 ;  /* 0x00000005000b7c02 */ /* 0x004fe20008000f00 */
[----:B------:R-:W-:Y:S02]  /*6a00*/  IMAD.U32 R10, RZ, RZ, UR4 ;  /* 0x00000004ff0a7e24 */ /* 0x000fe4000f8e00ff */
[----:B------:R-:W-:Y:S07]  /*6a10*/  LEPC R20, `(.L_x_116) ;  /* 0x000000001014794e */ /* 0x000fee0000000000 */
[----:B----45:R-:W-:Y:S05]  /*6a20*/  CALL.ABS.NOINC R2 ;  /* 0x0000000002007343 */ /* 0x030fea0003c00000 */
.L_x_116:
[----:B------:R-:W-:Y:S01]  /*6a30*/  LOP3.LUT P0, RZ, R98, 0x90, RZ, 0xc0, !PT ;  /* 0x0000009062ff7812 */ /* 0x000fe2000780c0ff */
[----:B------:R-:W-:Y:S11]  /*6a40*/  BSSY.RECONVERGENT B6, `(.L_x_117) ;  /* 0x0000013000067945 */ /* 0x000ff60003800200 */
[----:B------:R-:W-:Y:S01]  /*6a50*/  @!UPT UIADD3 URZ, UPT, UPT, URZ, URZ, URZ ;  /* 0x000000fffffff290 */ /* 0x000fe2000fffe0ff */
[----:B------:R-:W-:Y:S05]  /*6a60*/  @!P0 BRA `(.L_x_118) ;  /* 0x0000000000408947 */ /* 0x000fea0003800000 */
        /* <DEDUP_REMOVED lines=16> */
.L_x_118:
[----:B------:R-:W-:Y:S05]  /*6b70*/  BSYNC.RECONVERGENT B6 ;  /* 0x0000000000067941 */ /* 0x000fea0003800200 */
.L_x_117:
[----:B------:R-:W-:Y:S02]  /*6b80*/  ISETP.NE.U32.AND P0, PT, RZ, UR46, PT ;  /* 0x0000002eff007c0c */ /* 0x000fe4000bf05070 */
[C---:B------:R-:W-:Y:S02]  /*6b90*/  ISETP.NE.U32.AND P4, PT, R86.reuse, RZ, PT ;  /* 0x000000ff5600720c */ /* 0x040fe40003f85070 */
[----:B------:R-:W-:Y:S02]  /*6ba0*/  ISETP.NE.U32.AND P1, PT, R86, RZ, PT ;  /* 0x000000ff5600720c */ /* 0x000fe40003f25070 */
[----:B------:R-:W-:Y:S02]  /*6bb0*/  ISETP.NE.AND.EX P0, PT, RZ, UR47, PT, P0 ;  /* 0x0000002fff007c0c */ /* 0x000fe4000bf05300 */
[C---:B------:R-:W-:Y:S02]  /*6bc0*/  ISETP.NE.AND.EX P4, PT, R87.reuse, RZ, PT, P4 ;  /* 0x000000ff5700720c */ /* 0x040fe40003f85340 */
[----:B------:R-:W-:Y:S02]  /*6bd0*/  ISETP.NE.AND.EX P1, PT, R87, RZ, P0, P1 ;  /* 0x000000ff5700720c */ /* 0x000fe40000725310 */
[----:B------:R-:W-:Y:S02]  /*6be0*/  ISETP.NE.U32.AND P5, PT, R82, RZ, PT ;  /* 0x000000ff5200720c */ /* 0x000fe40003fa5070 */
[----:B------:R-:W-:Y:S02]  /*6bf0*/  ISETP.NE.U32.AND P2, PT, RZ, UR46, PT ;  /* 0x0000002eff007c0c */ /* 0x000fe4000bf45070 */
[----:B------:R-:W-:Y:S02]  /*6c00*/  PLOP3.LUT P0, PT, PT, PT, PT, 0x8, 0x80 ;  /* 0x000000000080781c */ /* 0x000fe40003f0e170 */
[----:B------:R-:W-:Y:S02]  /*6c10*/  ISETP.NE.AND.EX P5, PT, R83, RZ, PT, P5 ;  /* 0x000000ff5300720c */ /* 0x000fe40003fa5350 */
[----:B------:R-:W-:Y:S03]  /*6c20*/  ISETP.NE.AND.EX P2, PT, RZ, UR47, PT, P2 ;  /* 0x0000002fff007c0c */ /* 0x000fe6000bf45320 */
[----:B------:R-:W-:Y:S01]  /*6c30*/  @!P1 PLOP3.LUT P0, PT, P4, PT, PT, 0x80, 0x8 ;  /* 0x000000000008981c */ /* 0x000fe2000270f070 */
[----:B------:R-:W-:Y:S01]  /*6c40*/  @!UPT UIADD3 URZ, UPT, UPT, URZ, URZ, URZ ;  /* 0x000000fffffff290 */ /* 0x000fe2000fffe0ff */
[----:B------:R-:W-:Y:S11]  /*6c50*/  @!P4 BRA `(.L_x_119) ;  /* 0x000000000030c947 */ /* 0x000ff60003800000 */
[----:B------:R-:W-:Y:S01]  /*6c60*/  ISETP.NE.U32.AND P3, PT, R84, RZ, PT ;  /* 0x000000ff5400720c */ /* 0x000fe20003f65070 */
[----:B------:R-:W1:Y:S01]  /*6c70*/  LDCU.64 UR4, c[0x0][0x358] ;  /* 0x00006b00ff0477ac */ /* 0x000e620008000a00 */
[----:B------:R-:W-:Y:S02]  /*6c80*/  IMAD.MOV.U32 R90, RZ, RZ, 0x1 ;  /* 0x00000001ff5a7424 */ /* 0x000fe400078e00ff */
[----:B------:R-:W-:Y:S11]  /*6c90*/  ISETP.NE.AND.EX P3, PT, R85, RZ, PT, P3 ;  /* 0x000000ff5500720c */ /* 0x000ff60003f65330 */
[----:B------:R-:W-:Y:S02]  /*6ca0*/  @!UPT UIADD3 URZ, UPT, UPT, URZ, URZ, URZ ;  /* 0x000000fffffff290 */ /* 0x000fe4000fffe0ff */
[----:B------:R-:W3:Y:S01]  /*6cb0*/  @P3 LDC.64 R2, c[0x0][0x888] ;  /* 0x00022200ff023b82 */ /* 0x000ee20000000a00 */
[----:B--2---:R-:W-:Y:S04]  /*6cc0*/  @P3 IMAD R0, R86, UR36, RZ ;  /* 0x0000002456003c24 */ /* 0x004fe8000f8e02ff */
[----:B---3--:R-:W-:Y:S04]  /*6cd0*/  @P3 IMAD.WIDE R2, R0, 0x4, R2 ;  /* 0x0000000400023825 */ /* 0x008fe800078e0202 */
[----:B------:R-:W-:Y:S01]  /*6ce0*/  HFMA2 R0, -RZ, RZ, 0, 5.9604644775390625e-08 ;  /* 0x00000001ff007431 */ /* 0x000fe200000001ff */
[----:B-1---5:R1:W5:Y:S04]  /*6cf0*/  @P3 LDG.E R41, desc[UR4][R2.64] ;  /* 0x0000000402293981 */ /* 0x022368000c1e1900 */
[----:B------:R-:W-:Y:S01]  /*6d00*/  @!P3 PRMT R90, R0, 0x7610, R90 ;  /* 0x00007610005ab816 */ /* 0x000fe2000000005a */
[----:B-1----:R-:W3:Y:S06]  /*6d10*/  @!P3 LDC R41, c[0x0][0x880] ;  /* 0x00022000ff29bb82 */ /* 0x002eec0000000800 */
.L_x_119:
[----:B------:R-:W-:Y:S05]  /*6d20*/  @!P5 BRA `(.L_x_120) ;  /* 0x000000000024d947 */ /* 0x000fea0003800000 */
[----:B------:R-:W-:Y:S01]  /*6d30*/  ISETP.NE.U32.AND P3, PT, R80, RZ, PT ;  /* 0x000000ff5000720c */ /* 0x000fe20003f65070 */
[----:B------:R-:W1:Y:S03]  /*6d40*/  LDCU.64 UR4, c[0x0][0x358] ;  /* 0x00006b00ff0477ac */ /* 0x000e660008000a00 */
[----:B------:R-:W-:Y:S11]  /*6d50*/  ISETP.NE.AND.EX P3, PT, R81, RZ, PT, P3 ;  /* 0x000000ff5100720c */ /* 0x000ff60003f65330 */
[----:B------:R-:W-:Y:S02]  /*6d60*/  @!UPT UIADD3 URZ, UPT, UPT, URZ, URZ, URZ ;  /* 0x000000fffffff290 */ /* 0x000fe4000fffe0ff */
[----:B------:R-:W4:Y:S01]  /*6d70*/  @P3 LDC.64 R2, c[0x0][0x8a8] ;  /* 0x00022a00ff023b82 */ /* 0x000f220000000a00 */
[----:B--2---:R-:W-:Y:S04]  /*6d80*/  @P3 IMAD R0, R82, UR36, RZ ;  /* 0x0000002452003c24 */ /* 0x004fe8000f8e02ff */
[----:B----4-:R-:W-:Y:S05]  /*6d90*/  @P3 IMAD.WIDE R2, R0, 0x4, R2 ;  /* 0x0000000400023825 */ /* 0x010fea00078e0202 */
[----:B-1---5:R1:W5:Y:S02]  /*6da0*/  @P3 LDG.E R38, desc[UR4][R2.64] ;  /* 0x0000000402263981 */ /* 0x022364000c1e1900 */
[----:B-1----:R-:W4:Y:S02]  /*6db0*/  @!P3 LDC R38, c[0x0][0x8a0] ;  /* 0x00022800ff26bb82 */ /* 0x002f240000000800 */
.L_x_120:
[----:B---3-5:R-:W-:Y:S01]  /*6dc0*/  FSETP.NEU.AND P3, PT, R41, RZ, PT ;  /* 0x000000ff2900720b */ /* 0x028fe20003f6d000 */
[----:B------:R-:W-:Y:S01]  /*6dd0*/  BSSY B1, `(.L_x_121) ;  /* 0x0000040000017945 */ /* 0x000fe20003800000 */
[----:B------:R-:W-:Y:S01]  /*6de0*/  SEL R3, RZ, 0xffffffff, P2 ;  /* 0xffffffffff037807 */ /* 0x000fe20001000000 */
[----:B------:R-:W-:Y:S01]  /*6df0*/  IMAD.MOV.U32 R71, RZ, RZ, 0x1 ;  /* 0x00000001ff477424 */ /* 0x000fe200078e00ff */
[----:B--2---:R-:W-:Y:S01]  /*6e00*/  @!P1 SEL R0, RZ, 0xffffffff, P3 ;  /* 0xffffffffff009807 */ /* 0x004fe20001800000 */
[----:B------:R-:W-:Y:S01]  /*6e10*/  IMAD R39, R36, 0x80, R37 ;  /* 0x0000008024277824 */ /* 0x000fe200078e0225 */
[----:B------:R-:W-:Y:S02]  /*6e20*/  LOP3.LUT P2, RZ, R90, 0xff, RZ, 0xc0, !PT ;  /* 0x000000ff5aff7812 */ /* 0x000fe4000784c0ff */
[----:B------:R-:W-:Y:S02]  /*6e30*/  CS2R R78, SRZ ;  /* 0x00000000004e7805 */ /* 0x000fe4000001ff00 */
[----:B------:R-:W-:Y:S02]  /*6e40*/  LEA R5, R95, UR43, 0x3 ;  /* 0x0000002b5f057c11 */ /* 0x000fe4000f8e18ff */
[----:B------:R-:W-:Y:S02]  /*6e50*/  CS2R R76, SRZ ;  /* 0x00000000004c7805 */ /* 0x000fe4000001ff00 */
[----:B------:R-:W-:Y:S02]  /*6e60*/  @P0 SEL R0, R3, R0, !P2 ;  /* 0x0000000003000207 */ /* 0x000fe40005000000 */
[----:B------:R-:W-:Y:S02]  /*6e70*/  CS2R R74, SRZ ;  /* 0x00000000004a7805 */ /* 0x000fe4000001ff00 */
[----:B------:R-:W-:Y:S02]  /*6e80*/  LEA R92, R36, UR43, 0x3 ;  /* 0x0000002b245c7c11 */ /* 0x000fe4000f8e18ff */
[----:B------:R-:W-:Y:S02]  /*6e90*/  CS2R R72, SRZ ;  /* 0x0000000000487805 */ /* 0x000fe4000001ff00 */
[----:B------:R-:W-:Y:S02]  /*6ea0*/  @!P1 LOP3.LUT R0, R0, 0x1, RZ, 0xc0, !PT ;  /* 0x0000000100009812 */ /* 0x000fe400078ec0ff */
[----:B------:R-:W-:Y:S02]  /*6eb0*/  SHF.L.U32 R7, R97, 0x1f, RZ ;  /* 0x0000001f61077819 */ /* 0x000fe400000006ff */
[----:B------:R-:W-:Y:S02]  /*6ec0*/  ISETP.NE.U32.OR P6, PT, R0, 0x1, P1 ;  /* 0x000000010000780c */ /* 0x000fe40000fc5470 */
[----:B------:R-:W-:Y:S02]  /*6ed0*/  SEL R0, RZ, 0xffffffff, P3 ;  /* 0xffffffffff007807 */ /* 0x000fe40001800000 */
[----:B------:R-:W-:Y:S02]  /*6ee0*/  P2R R103, PR, RZ, 0x40 ;  /* 0x00000040ff677803 */ /* 0x000fe40000000000 */
[----:B------:R-:W-:Y:S04]  /*6ef0*/  @P4 SEL R0, R3, R0, !P2 ;  /* 0x0000000003004207 */ /* 0x000fe80005000000 */
[----:B------:R-:W-:Y:S03]  /*6f00*/  LOP3.LUT R0, R0, 0x1, RZ, 0xc0, !PT ;  /* 0x0000000100007812 */ /* 0x000fe600078ec0ff */
[----:B------:R-:W-:Y:S02]  /*6f10*/  @P6 SHF.L.U32 R2, R94, 0x1f, RZ ;  /* 0x0000001f5e026819 */ /* 0x000fe400000006ff */
[----:B------:R-:W-:Y:S02]  /*6f20*/  ISETP.NE.U32.AND P5, PT, R0, 0x1, PT ;  /* 0x000000010000780c */ /* 0x000fe40003fa5070 */
[----:B------:R-:W1:Y:S02]  /*6f30*/  @P6 SYNCS.PHASECHK.TRANS64.TRYWAIT P1, [R5+URZ+0x100], R2 ;  /* 0x00010002050065a7 */ /* 0x000e6400080211ff */
[----:B------:R-:W-:Y:S01]  /*6f40*/  P2R R101, PR, RZ, 0x20 ;  /* 0x00000020ff657803 */ /* 0x000fe20000000000 */
[----:B------:R2:W3:Y:S01]  /*6f50*/  SYNCS.PHASECHK.TRANS64.TRYWAIT P0, [R92+URZ+0x170], R7 ;  /* 0x000170075c0075a7 */ /* 0x0004e200080011ff */
[----:B-1----:R-:W-:Y:S01]  /*6f60*/  @P6 SEL R71, RZ, 0x1, !P1 ;  /* 0x00000001ff476807 */ /* 0x002fe20004800000 */
[----:B--2---:R-:W-:Y:S06]  /*6f70*/  @!P6 BRA `(.L_x_122) ;  /* 0x000000000094e947 */ /* 0x004fec0003800000 */
[----:B------:R-:W-:Y:S01]  /*6f80*/  @P5 IMAD R4, R95, 0x1000, R88 ;  /* 0x000010005f045824 */ /* 0x000fe200078e0258 */
[----:B------:R-:W-:Y:S01]  /*6f90*/  LOP3.LUT P6, RZ, R89, 0x80, RZ, 0xc0, !PT ;  /* 0x0000008059ff7812 */ /* 0x000fe200078cc0ff */
[----:B------:R-:W1:Y:S01]  /*6fa0*/  S2R R0, SR_CgaCtaId ;  /* 0x0000000000007919 */ /* 0x000e620000008800 */
[----:B------:R-:W-:Y:S01]  /*6fb0*/  ISETP.NE.AND P2, PT, R71, RZ, PT ;  /* 0x000000ff4700720c */ /* 0x000fe20003f45270 */
[----:B------:R-:W-:Y:S01]  /*6fc0*/  @P5 VIADD R3, R4, UR43 ;  /* 0x0000002b04035c36 */ /* 0x000fe20008000000 */
[----:B------:R-:W-:Y:S01]  /*6fd0*/  PLOP3.LUT P1, PT, PT, PT, PT, 0x8, 0x80 ;  /* 0x000000000080781c */ /* 0x000fe20003f2e170 */
[----:B------:R-:W-:Y:S01]  /*6fe0*/  BSSY B0, `(.L_x_123) ;  /* 0x000000d000007945 */ /* 0x000fe20003800000 */
[----:B------:R-:W-:Y:S01]  /*6ff0*/  @P5 PLOP3.LUT P1, PT, P6, PT, PT, 0x80, 0x8 ;  /* 0x000000000008581c */ /* 0x000fe2000372f070 */
[C---:B------:R-:W-:Y:S01]  /*7000*/  @P5 VIADD R2, R3.reuse, 0x300 ;  /* 0x0000030003025836 */ /* 0x040fe20000000000 */
[----:B------:R-:W-:Y:S01]  /*7010*/  CS2R R74, SRZ ;  /* 0x00000000004a7805 */ /* 0x000fe2000001ff00 */
[----:B------:R-:W-:Y:S01]  /*7020*/  @P5 VIADD R3, R3, 0x310 ;  /* 0x0000031003035836 */ /* 0x000fe20000000000 */
[----:B------:R-:W-:Y:S02]  /*7030*/  CS2R R72, SRZ ;  /* 0x0000000000487805 */ /* 0x000fe4000001ff00 */
[----:B------:R-:W-:Y:S02]  /*7040*/  CS2R R78, SRZ ;  /* 0x00000000004e7805 */ /* 0x000fe4000001ff00 */
[----:B------:R-:W-:Y:S05]  /*7050*/  CS2R R76, SRZ ;  /* 0x00000000004c7805 */ /* 0x000fea000001ff00 */
[----:B------:R-:W-:Y:S01]  /*7060*/  @P1 VIADD R3, R2, 0xfffffff0 ;  /* 0xfffffff002031836 */ /* 0x000fe20000000000 */
[----:B------:R-:W-:Y:S06]  /*7070*/  @P2 BRA `(.L_x_124) ;  /* 0x00000000000c2947 */ /* 0x000fec0003800000 */
[----:B------:R-:W-:Y:S04]  /*7080*/  SHF.L.U32 R2, R94, 0x1f, RZ ;  /* 0x0000001f5e027819 */ /* 0x000fe800000006ff */
[----:B------:R-:W2:Y:S02]  /*7090*/  SYNCS.PHASECHK.TRANS64.TRYWAIT P1, [R5+URZ+0x100], R2 ;  /* 0x00010002050075a7 */ /* 0x000ea400080211ff */
[----:B--2---:R-:W-:Y:S05]  /*70a0*/  @!P1 BRA `(.L_x_125) ;  /* 0x0000004400ac9947 */ /* 0x004fea0003800000 */
.L_x_124:
[----:B------:R-:W-:Y:S05]  /*70b0*/  BSYNC B0 ;  /* 0x0000000000007941 */ /* 0x000fea0003800000 */
.L_x_123:
[----:B------:R-:W-:Y:S01]  /*70c0*/  ISETP.NE.AND P1, PT, R101, RZ, PT ;  /* 0x000000ff6500720c */ /* 0x000fe20003f25270 */
[----:B--2---:R-:W-:Y:S02]  /*70d0*/  VIADD R5, R5, 0x120 ;  /* 0x0000012005057836 */ /* 0x004fe40000000000 */
[----:B------:R-:W-:Y:S03]  /*70e0*/  VIADD R95, R95, 0x1 ;  /* 0x000000015f5f7836 */ /* 0x000fe60000000000 */
[----:B-1----:R-:W-:Y:S07]  /*70f0*/  PRMT R0, R0, 0x654, R5 ;  /* 0x0000065400007816 */ /* 0x002fee0000000005 */
[----:B------:R1:W2:Y:S04]  /*7100*/  @P1 LDS.128 R72, [R4+UR43+0x300] ;  /* 0x0003002b04481984 */ /* 0x0002a80008000c00 */
[----:B------:R1:W1:Y:S01]  /*7110*/  @P1 LDS.128 R76, [R3] ;  /* 0x00000000034c1984 */ /* 0x0002620000000c00 */
[C---:B------:R-:W-:Y:S01]  /*7120*/  ISETP.NE.AND P1, PT, R95.reuse, 0x4, PT ;  /* 0x000000045f00780c */ /* 0x040fe20003f25270 */
[----:B------:R-:W-:Y:S01]  /*7130*/  @!PT LDS RZ, [RZ] ;  /* 0x00000000fffff984 */ /* 0x000fe20000000800 */
[----:B------:R-:W-:Y:S01]  /*7140*/  @!PT LDS RZ, [RZ] ;  /* 0x00000000fffff984 */ /* 0x000fe20000000800 */
[----:B------:R-:W-:Y:S01]  /*7150*/  @!PT LDS RZ, [RZ] ;  /* 0x00000000fffff984 */ /* 0x000fe20000000800 */
[----:B------:R-:W-:Y:S01]  /*7160*/  @!PT LDS RZ, [RZ] ;  /* 0x00000000fffff984 */ /* 0x000fe20000000800 */
[----:B------:R5:W-:Y:S06]  /*7170*/  MEMBAR.ALL.CTA ;  /* 0x0000000000007992 */ /* 0x000bec0000008000 */
[----:B-----5:R-:W5:Y:S01]  /*7180*/  FENCE.VIEW.ASYNC.S ;  /* 0x00000000000073c6 */ /* 0x020f620000000000 */
[----:B------:R-:W-:Y:S02]  /*7190*/  SEL R5, RZ, 0x1, P1 ;  /* 0x00000001ff057807 */ /* 0x000fe40000800000 */
[----:B------:R-:W-:Y:S02]  /*71a0*/  SEL R95, R95, RZ, P1 ;  /* 0x000000ff5f5f7207 */ /* 0x000fe40000800000 */
[----:B------:R-:W-:Y:S01]  /*71b0*/  LOP3.LUT R94, R94, R5, RZ, 0x3c, !PT ;  /* 0x000000055e5e7212 */ /* 0x000fe200078e3cff */
[----:B-----5:R1:W-:Y:S06]  /*71c0*/  SYNCS.ARRIVE.TRANS64.RED.A1T0 RZ, [R0+URZ], RZ ;  /* 0x000000ff00ff79a7 */ /* 0x0203ec00081004ff */
.L_x_122:
[----:B------:R-:W-:Y:S05]  /*71d0*/  BSYNC B1 ;  /* 0x0000000000017941 */ /* 0x000fea0003800000 */
.L_x_121:
[----:B-1----:R-:W-:Y:S04]  /*71e0*/  SHF.R.U32.HI R0, RZ, 0x15, R39 ;  /* 0x00000015ff007819 */ /* 0x002fe80000011627 */
[----:B------:R-:W-:Y:S01]  /*71f0*/  LOP3.LUT P1, RZ, R0, 0x3, R91, 0x48, !PT ;  /* 0x0000000300ff7812 */ /* 0x000fe2000782485b */
[----:B------:R-:W-:Y:S01]  /*7200*/  @!UPT UIADD3 URZ, UPT, UPT, URZ, URZ, URZ ;  /* 0x000000fffffff290 */ /* 0x000fe2000fffe0ff */
[----:B---3--:R-:W-:Y:S11]  /*7210*/  @P0 BRA `(.L_x_126) ;  /* 0x0000000000080947 */ /* 0x008ff60003800000 */
[----:B------:R-:W1:Y:S02]  /*7220*/  SYNCS.PHASECHK.TRANS64.TRYWAIT P0, [R92+URZ+0x170], R7 ;  /* 0x000170075c0075a7 */ /* 0x000e6400080011ff */
[----:B-1----:R-:W-:Y:S05]  /*7230*/  @!P0 BRA `(.L_x_127) ;  /* 0x00000044005c8947 */ /* 0x002fea0003800000 */
.L_x_126:
[----:B------:R-:W-:Y:S05]  /*7240*/  @!P1 BRA `(.L_x_128) ;  /* 0x0000000000409947 */ /* 0x000fea0003800000 */
[----:B------:R-:W3:Y:S01]  /*7250*/  LDCU.64 UR8, c[0x4][0x78] ;  /* 0x01000f00ff0877ac */ /* 0x000ee20008000a00 */
[----:B------:R-:W-:Y:S01]  /*7260*/  MOV R3, 0x0 ;  /* 0x0000000000037802 */ /* 0x000fe20000000f00 */
[----:B------:R-:W-:Y:S02]  /*7270*/  HFMA2 R12, -RZ, RZ, 0, 5.9604644775390625e-08 ;  /* 0x00000001ff0c7431 */ /* 0x000fe400000001ff */
[----:B------:R-:W-:Y:S02]  /*7280*/  IMAD.MOV.U32 R8, RZ, RZ, 0x192 ;  /* 0x00000192ff087424 */ /* 0x000fe400078e00ff */
[----:B------:R-:W-:Y:S01]  /*7290*/  IMAD.MOV.U32 R13, RZ, RZ, RZ ;  /* 0x000000ffff0d7224 */ /* 0x000fe200078e00ff */
[----:B------:R-:W1:Y:S01]  /*72a0*/  LDCU.64 UR6, c[0x4][0x80] ;  /* 0x01001000ff0677ac */ /* 0x000e620008000a00 */
[----:B------:R-:W2:Y:S01]  /*72b0*/  LDC.64 R2, c[0x4][R3] ;  /* 0x0100000003027b82 */ /* 0x000ea20000000a00 */
[----:B------:R-:W5:Y:S01]  /*72c0*/  LDCU.64 UR4, c[0x4][0x18] ;  /* 0x01000300ff0477ac */ /* 0x000f620008000a00 */
[----:B---3--:R-:W-:Y:S01]  /*72d0*/  MOV R5, UR9 ;  /* 0x0000000900057c02 */ /* 0x008fe20008000f00 */
[----:B------:R-:W-:Y:S01]  /*72e0*/  IMAD.U32 R4, RZ, RZ, UR8 ;  /* 0x00000008ff047e24 */ /* 0x000fe2000f8e00ff */
[----:B-1----:R-:W-:Y:S01]  /*72f0*/  MOV R7, UR7 ;  /* 0x0000000700077c02 */ /* 0x002fe20008000f00 */
[----:B------:R-:W-:Y:S01]  /*7300*/  IMAD.U32 R6, RZ, RZ, UR6 ;  /* 0x00000006ff067e24 */ /* 0x000fe2000f8e00ff */
[----:B-----5:R-:W-:Y:S01]  /*7310*/  MOV R11, UR5 ;  /* 0x00000005000b7c02 */ /* 0x020fe20008000f00 */
[----:B------:R-:W-:Y:S02]  /*7320*/  IMAD.U32 R10, RZ, RZ, UR4 ;  /* 0x00000004ff0a7e24 */ /* 0x000fe4000f8e00ff */
[----:B------:R-:W-:Y:S07]  /*7330*/  LEPC R20, `(.L_x_128) ;  /* 0x000000001014794e */ /* 0x000fee0000000000 */
[----:B--2-4-:R-:W-:Y:S05]  /*7340*/  CALL.ABS.NOINC R2 ;  /* 0x0000000002007343 */ /* 0x014fea0003c00000 */
.L_x_128:
[-C--:B--2---:R-:W-:Y:S01]  /*7350*/  F2FP.F16.E5M2.UNPACK_B R42, R72.reuse ;  /* 0x00000048ff2a723e */ /* 0x084fe200020004ff */
[----:B------:R-:W-:Y:S05]  /*7360*/  WARPSYNC.ALL ;  /* 0x0000000000007948 */ /* 0x000fea0003800000 */
[----:B------:R-:W-:Y:S01]  /*7370*/  R2UR UR4, R39 ;  /* 0x00000000270472ca */ /* 0x000fe200000e0000 */
[--C-:B------:R-:W-:Y:S01]  /*7380*/  HADD2.F32 R40, -RZ, R42.reuse.H0_H0 ;  /* 0x2000002aff287230 */ /* 0x100fe20000004100 */
[----:B------:R-:W-:Y:S01]  /*7390*/  F2FP.F16.E5M2.UNPACK_B R43, R72.H1 ;  /* 0x00000048ff2b723e */ /* 0x000fe200030004ff */
[----:B------:R-:W-:Y:S01]  /*73a0*/  HADD2.F32 R42, -RZ, R42.H1_H1 ;  /* 0x3000002aff2a7230 */ /* 0x000fe20000004100 */
[-C--:B------:R-:W-:Y:S01]  /*73b0*/  F2FP.F16.E5M2.UNPACK_B R45, R73.reuse ;  /* 0x00000049ff2d723e */ /* 0x080fe200020004ff */
[----:B------:R-:W-:Y:S01]  /*73c0*/  BSSY.RECONVERGENT B0, `(.L_x_129) ;  /* 0x000009e000007945 */ /* 0x000fe20003800200 */
[----:B------:R-:W-:Y:S01]  /*73d0*/  F2FP.F16.E5M2.UNPACK_B R47, R73.H1 ;  /* 0x00000049ff2f723e */ /* 0x000fe200030004ff */
[--C-:B------:R-:W-:Y:S01]  /*73e0*/  HADD2.F32 R44, -RZ, R43.reuse.H0_H0 ;  /* 0x2000002bff2c7230 */ /* 0x100fe20000004100 */
[-C--:B------:R-:W-:Y:S01]  /*73f0*/  F2FP.F16.E5M2.UNPACK_B R49, R74.reuse ;  /* 0x0000004aff31723e */ /* 0x080fe200020004ff */
[----:B------:R-:W-:Y:S01]  /*7400*/  HADD2.F32 R46, -RZ, R43.H1_H1 ;  /* 0x3000002bff2e7230 */ /* 0x000fe20000004100 */
[----:B------:R-:W-:Y:S01]  /*7410*/  F2FP.F16.E5M2.UNPACK_B R51, R74.H1 ;  /* 0x0000004aff33723e */ /* 0x000fe200030004ff */
[--C-:B------:R-:W-:Y:S01]  /*7420*/  HADD2.F32 R43, -RZ, R45.reuse.H0_H0 ;  /* 0x2000002dff2b7230 */ /* 0x100fe20000004100 */
[-C--:B------:R-:W-:Y:S01]  /*7430*/  F2FP.F16.E5M2.UNPACK_B R53, R75.reuse ;  /* 0x0000004bff35723e */ /* 0x080fe200020004ff */
[----:B-1----:R-:W4:Y:S01]  /*7440*/  LDTM.x32 R4, tmem[UR4] ;  /* 0x00000004000479ee */ /* 0x002f2200082c0000 */
[----:B------:R-:W-:Y:S01]  /*7450*/  F2FP.F16.E5M2.UNPACK_B R55, R75.H1 ;  /* 0x0000004bff37723e */ /* 0x000fe200030004ff */
[----:B------:R-:W-:Y:S01]  /*7460*/  HADD2.F32 R48, -RZ, R45.H1_H1 ;  /* 0x3000002dff307230 */ /* 0x000fe20000004100 */
[-C--:B------:R-:W-:Y:S01]  /*7470*/  F2FP.F16.E5M2.UNPACK_B R57, R76.reuse ;  /* 0x0000004cff39723e */ /* 0x080fe200020004ff */
[----:B------:R-:W-:Y:S01]  /*7480*/  HADD2.F32 R52, -RZ, R49.H1_H1 ;  /* 0x30000031ff347230 */ /* 0x000fe20000004100 */
[----:B------:R-:W-:Y:S01]  /*7490*/  IADD3 R113, PT, PT, R88, UR43, RZ ;  /* 0x0000002b58717c10 */ /* 0x000fe2000fffe0ff */
[----:B------:R-:W-:Y:S01]  /*74a0*/  HADD2.F32 R56, -RZ, R53.H1_H1 ;  /* 0x30000035ff387230 */ /* 0x000fe20000004100 */
[----:B------:R-:W-:Y:S01]  /*74b0*/  MOV R102, 0x10 ;  /* 0x0000001000667802 */ /* 0x000fe20000000f00 */
[----:B------:R-:W-:Y:S01]  /*74c0*/  HADD2.F32 R60, -RZ, R57.H1_H1 ;  /* 0x30000039ff3c7230 */ /* 0x000fe20000004100 */
[----:B------:R-:W-:Y:S01]  /*74d0*/  LOP3.LUT P5, RZ, R89, 0x80, RZ, 0xc0, !PT ;  /* 0x0000008059ff7812 */ /* 0x000fe200078ac0ff */
[--C-:B------:R-:W-:Y:S01]  /*74e0*/  HADD2.F32 R45, -RZ, R47.reuse.H0_H0 ;  /* 0x2000002fff2d7230 */ /* 0x100fe20000004100 */
[----:B------:R-:W-:Y:S01]  /*74f0*/  F2FP.F16.E5M2.UNPACK_B R59, R76.H1 ;  /* 0x0000004cff3b723e */ /* 0x000fe200030004ff */
[----:B------:R-:W-:Y:S01]  /*7500*/  HADD2.F32 R50, -RZ, R47.H1_H1 ;  /* 0x3000002fff327230 */ /* 0x000fe20000004100 */
[----:B------:R-:W-:Y:S01]  /*7510*/  SEL R102, R102, 0xfffffff0, !P5 ;  /* 0xfffffff066667807 */ /* 0x000fe20006800000 */
[----:B------:R-:W-:Y:S01]  /*7520*/  HADD2.F32 R47, -RZ, R49.H0_H0 ;  /* 0x20000031ff2f7230 */ /* 0x000fe20000004100 */
[-C--:B------:R-:W-:Y:S01]  /*7530*/  F2FP.F16.E5M2.UNPACK_B R61, R77.reuse ;  /* 0x0000004dff3d723e */ /* 0x080fe200020004ff */
[--C-:B------:R-:W-:Y:S01]  /*7540*/  HADD2.F32 R49, -RZ, R51.reuse.H0_H0 ;  /* 0x20000033ff317230 */ /* 0x100fe20000004100 */
[----:B------:R-:W-:Y:S01]  /*7550*/  IADD3 R100, PT, PT, R113, R102, RZ ;  /* 0x0000006671647210 */ /* 0x000fe20007ffe0ff */
[----:B------:R-:W-:Y:S01]  /*7560*/  HADD2.F32 R54, -RZ, R51.H1_H1 ;  /* 0x30000033ff367230 */ /* 0x000fe20000004100 */
[----:B------:R-:W-:Y:S01]  /*7570*/  F2FP.F16.E5M2.UNPACK_B R63, R77.H1 ;  /* 0x0000004dff3f723e */ /* 0x000fe200030004ff */
[----:B------:R-:W-:Y:S01]  /*7580*/  HADD2.F32 R51, -RZ, R53.H0_H0 ;  /* 0x20000035ff337230 */ /* 0x000fe20000004100 */
[-C--:B------:R-:W-:Y:S01]  /*7590*/  F2FP.F16.E5M2.UNPACK_B R65, R78.reuse ;  /* 0x0000004eff41723e */ /* 0x080fe200020004ff */
[----:B------:R-:W-:Y:S01]  /*75a0*/  HADD2.F32 R64, -RZ, R61.H1_H1 ;  /* 0x3000003dff407230 */ /* 0x000fe20000004100 */
[----:B------:R-:W-:Y:S01]  /*75b0*/  F2FP.F16.E5M2.UNPACK_B R67, R78.H1 ;  /* 0x0000004eff43723e */ /* 0x000fe200030004ff */
[C---:B----4-:R-:W-:Y:S01]  /*75c0*/  FMUL R0, R38.reuse, R4 ;  /* 0x0000000426007220 */ /* 0x050fe20000400000 */
[C---:B------:R-:W-:Y:S01]  /*75d0*/  FMUL R2, R38.reuse, R5 ;  /* 0x0000000526027220 */ /* 0x040fe20000400000 */
[C---:B------:R-:W-:Y:S01]  /*75e0*/  FMUL R4, R38.reuse, R8 ;  /* 0x0000000826047220 */ /* 0x040fe20000400000 */
[C---:B------:R-:W-:Y:S01]  /*75f0*/  FMUL R5, R38.reuse, R9 ;  /* 0x0000000926057220 */ /* 0x040fe20000400000 */
[C---:B------:R-:W-:Y:S01]  /*7600*/  FFMA R0, R41.reuse, R40, R0 ;  /* 0x0000002829007223 */ /* 0x040fe20000000000 */
[C---:B------:R-:W-:Y:S01]  /*7610*/  FFMA R2, R41.reuse, R42, R2 ;  /* 0x0000002a29027223 */ /* 0x040fe20000000002 */
[C---:B------:R-:W-:Y:S01]  /*7620*/  FMUL R8, R38.reuse, R12 ;  /* 0x0000000c26087220 */ /* 0x040fe20000400000 */
[C---:B------:R-:W-:Y:S01]  /*7630*/  FMUL R9, R38.reuse, R13 ;  /* 0x0000000d26097220 */ /* 0x040fe20000400000 */
[C---:B------:R-:W-:Y:S01]  /*7640*/  FMUL R12, R38.reuse, R16 ;  /* 0x00000010260c7220 */ /* 0x040fe20000400000 */
[C---:B------:R-:W-:Y:S01]  /*7650*/  FMUL R13, R38.reuse, R17 ;  /* 0x00000011260d7220 */ /* 0x040fe20000400000 */
[C---:B------:R-:W-:Y:S01]  /*7660*/  FMUL R16, R38.reuse, R20 ;  /* 0x0000001426107220 */ /* 0x040fe20000400000 */
[C---:B------:R-:W-:Y:S01]  /*7670*/  FMUL R17, R38.reuse, R21 ;  /* 0x0000001526117220 */ /* 0x040fe20000400000 */
[C---:B------:R-:W-:Y:S01]  /*7680*/  FMUL R20, R38.reuse, R24 ;  /* 0x0000001826147220 */ /* 0x040fe20000400000 */
[C---:B------:R-:W-:Y:S01]  /*7690*/  FMUL R21, R38.reuse, R25 ;  /* 0x0000001926157220 */ /* 0x040fe20000400000 */
[----:B------:R-:W-:Y:S02]  /*76a0*/  HADD2.F32 R68, -RZ, R65.H1_H1 ;  /* 0x30000041ff447230 */ /* 0x000fe40000004100 */
[C---:B------:R-:W-:Y:S01]  /*76b0*/  FMUL R24, R38.reuse, R28 ;  /* 0x0000001c26187220 */ /* 0x040fe20000400000 */
[C---:B------:R-:W-:Y:S01]  /*76c0*/  FMUL R25, R38.reuse, R29 ;  /* 0x0000001d26197220 */ /* 0x040fe20000400000 */
[C---:B------:R-:W-:Y:S01]  /*76d0*/  FMUL R28, R38.reuse, R32 ;  /* 0x00000020261c7220 */ /* 0x040fe20000400000 */
[C---:B------:R-:W-:Y:S01]  /*76e0*/  FMUL R29, R38.reuse, R33 ;  /* 0x00000021261d7220 */ /* 0x040fe20000400000 */
[C---:B------:R-:W-:Y:S01]  /*76f0*/  FMUL R3, R38.reuse, R6 ;  /* 0x0000000626037220 */ /* 0x040fe20000400000 */
[C---:B------:R-:W-:Y:S01]  /*7700*/  FMUL R7, R38.reuse, R7 ;  /* 0x0000000726077220 */ /* 0x040fe20000400000 */
[C---:B------:R-:W-:Y:S01]  /*7710*/  FMUL R6, R38.reuse, R10 ;  /* 0x0000000a26067220 */ /* 0x040fe20000400000 */
[-C--:B------:R-:W-:Y:S01]  /*7720*/  F2FP.F16.E5M2.UNPACK_B R40, R79.reuse ;  /* 0x0000004fff28723e */ /* 0x080fe200020004ff */
[C---:B------:R-:W-:Y:S01]  /*7730*/  FFMA R3, R41.reuse, R44, R3 ;  /* 0x0000002c29037223 */ /* 0x040fe20000000003 */
[C---:B------:R-:W-:Y:S01]  /*7740*/  FFMA R7, R41.reuse, R46, R7 ;  /* 0x0000002e29077223 */ /* 0x040fe20000000007 */
[----:B------:R-:W-:Y:S01]  /*7750*/  F2FP.F16.E5M2.UNPACK_B R42, R79.H1 ;  /* 0x0000004fff2a723e */ /* 0x000fe200030004ff */
[C---:B------:R-:W-:Y:S01]  /*7760*/  FFMA R4, R41.reuse, R43, R4 ;  /* 0x0000002b29047223 */ /* 0x040fe20000000004 */
[----:B------:R-:W-:Y:S01]  /*7770*/  FFMA R5, R41, R48, R5 ;  /* 0x0000003029057223 */ /* 0x000fe20000000005 */
[----:B------:R-:W-:Y:S01]  /*7780*/  ISETP.NE.AND P0, PT, R99, RZ, PT ;  /* 0x000000ff6300720c */ /* 0x000fe20003f05270 */
[----:B------:R-:W-:Y:S01]  /*7790*/  FFMA R6, R41, R45, R6 ;  /* 0x0000002d29067223 */ /* 0x000fe20000000006 */
[----:B------:R-:W-:Y:S01]  /*77a0*/  F2FP.SATFINITE.E5M2.F32.PACK_AB_MERGE_C R105, R7, R3, RZ ;  /* 0x000000030769723e */ /* 0x000fe200048060ff */
[C---:B------:R-:W-:Y:S01]  /*77b0*/  FMUL R11, R38.reuse, R11 ;  /* 0x0000000b260b7220 */ /* 0x040fe20000400000 */
[C---:B------:R-:W-:Y:S01]  /*77c0*/  FMUL R10, R38.reuse, R14 ;  /* 0x0000000e260a7220 */ /* 0x040fe20000400000 */
[----:B------:R-:W-:Y:S01]  /*77d0*/  FMUL R15, R38, R15 ;  /* 0x0000000f260f7220 */ /* 0x000fe20000400000 */
[----:B------:R-:W-:Y:S01]  /*77e0*/  F2FP.SATFINITE.E5M2.F32.PACK_AB_MERGE_C R104, R2, R0, R105 ;  /* 0x000000000268723e */ /* 0x000fe20004806069 */
[C---:B------:R-:W-:Y:S01]  /*77f0*/  FFMA R11, R41.reuse, R50, R11 ;  /* 0x00000032290b7223 */ /* 0x040fe2000000000b */
[----:B------:R-:W-:Y:S01]  /*7800*/  FFMA R8, R41, R47, R8 ;  /* 0x0000002f29087223 */ /* 0x000fe20000000008 */
[----:B------:R-:W-:Y:S01]  /*7810*/  ISETP.NE.AND P6, PT, R103, RZ, PT ;  /* 0x000000ff6700720c */ /* 0x000fe20003fc5270 */
[----:B------:R-:W-:Y:S01]  /*7820*/  FFMA R9, R41, R52, R9 ;  /* 0x0000003429097223 */ /* 0x000fe20000000009 */
[--C-:B------:R-:W-:Y:S01]  /*7830*/  HADD2.F32 R53, -RZ, R55.reuse.H0_H0 ;  /* 0x20000037ff357230 */ /* 0x100fe20000004100 */
[----:B------:R-:W-:Y:S01]  /*7840*/  F2FP.SATFINITE.E5M2.F32.PACK_AB_MERGE_C R105, R11, R6, RZ ;  /* 0x000000060b69723e */ /* 0x000fe200048060ff */
[C---:B------:R-:W-:Y:S01]  /*7850*/  FFMA R10, R41.reuse, R49, R10 ;  /* 0x00000031290a7223 */ /* 0x040fe2000000000a */
[C---:B------:R-:W-:Y:S01]  /*7860*/  FFMA R15, R41.reuse, R54, R15 ;  /* 0x00000036290f7223 */ /* 0x040fe2000000000f */
[----:B------:R-:W-:Y:S01]  /*7870*/  FFMA R12, R41, R51, R12 ;  /* 0x00000033290c7223 */ /* 0x000fe2000000000c */
[----:B------:R-:W-:Y:S01]  /*7880*/  F2FP.SATFINITE.E5M2.F32.PACK_AB_MERGE_C R105, R5, R4, R105 ;  /* 0x000000040569723e */ /* 0x000fe20004806069 */
[----:B------:R-:W-:Y:S01]  /*7890*/  FFMA R13, R41, R56, R13 ;  /* 0x00000038290d7223 */ /* 0x000fe2000000000d */
[----:B------:R-:W-:Y:S01]  /*78a0*/  HADD2.F32 R58, -RZ, R55.H1_H1 ;  /* 0x30000037ff3a7230 */ /* 0x000fe20000004100 */
[----:B------:R-:W-:Y:S01]  /*78b0*/  F2FP.SATFINITE.E5M2.F32.PACK_AB_MERGE_C R106, R15, R10, RZ ;  /* 0x0000000a0f6a723e */ /* 0x000fe200048060ff */
[----:B------:R-:W-:Y:S02]  /*78c0*/  HADD2.F32 R55, -RZ, R57.H0_H0 ;  /* 0x20000039ff377230 */ /* 0x000fe40000004100 */
[C---:B------:R-:W-:Y:S01]  /*78d0*/  FMUL R14, R38.reuse, R18 ;  /* 0x00000012260e7220 */ /* 0x040fe20000400000 */
[C---:B------:R-:W-:Y:S01]  /*78e0*/  FMUL R19, R38.reuse, R19 ;  /* 0x0000001326137220 */ /* 0x040fe20000400000 */
[--C-:B------:R-:W-:Y:S02]  /*78f0*/  HADD2.F32 R57, -RZ, R59.reuse.H0_H0 ;  /* 0x2000003bff397230 */ /* 0x100fe40000004100 */
[C---:B------:R-:W-:Y:S01]  /*7900*/  FMUL R18, R38.reuse, R22 ;  /* 0x0000001626127220 */ /* 0x040fe20000400000 */
[C---:B------:R-:W-:Y:S01]  /*7910*/  FFMA R14, R41.reuse, R53, R14 ;  /* 0x00000035290e7223 */ /* 0x040fe2000000000e */
[----:B------:R-:W-:Y:S02]  /*7920*/  HADD2.F32 R62, -RZ, R59.H1_H1 ;  /* 0x3000003bff3e7230 */ /* 0x000fe40000004100 */
[C---:B------:R-:W-:Y:S01]  /*7930*/  FFMA R19, R41.reuse, R58, R19 ;  /* 0x0000003a29137223 */ /* 0x040fe20000000013 */
[----:B------:R-:W-:Y:S02]  /*7940*/  HADD2.F32 R59, -RZ, R61.H0_H0 ;  /* 0x2000003dff3b7230 */ /* 0x000fe40000004100 */
[C---:B------:R-:W-:Y:S01]  /*7950*/  FMUL R23, R38.reuse, R23 ;  /* 0x0000001726177220 */ /* 0x040fe20000400000 */
[C---:B------:R-:W-:Y:S01]  /*7960*/  FFMA R16, R41.reuse, R55, R16 ;  /* 0x0000003729107223 */ /* 0x040fe20000000010 */
[C---:B------:R-:W-:Y:S01]  /*7970*/  FFMA R17, R41.reuse, R60, R17 ;  /* 0x0000003c29117223 */ /* 0x040fe20000000011 */
[--C-:B------:R-:W-:Y:S02]  /*7980*/  HADD2.F32 R61, -RZ, R63.reuse.H0_H0 ;  /* 0x2000003fff3d7230 */ /* 0x100fe40000004100 */
[C---:B------:R-:W-:Y:S01]  /*7990*/  FFMA R18, R41.reuse, R57, R18 ;  /* 0x0000003929127223 */ /* 0x040fe20000000012 */
[----:B------:R-:W-:Y:S02]  /*79a0*/  HADD2.F32 R66, -RZ, R63.H1_H1 ;  /* 0x3000003fff427230 */ /* 0x000fe40000004100 */
[C---:B------:R-:W-:Y:S01]  /*79b0*/  FMUL R22, R38.reuse, R26 ;  /* 0x0000001a26167220 */ /* 0x040fe20000400000 */
[----:B------:R-:W-:Y:S02]  /*79c0*/  HADD2.F32 R63, -RZ, R65.H0_H0 ;  /* 0x20000041ff3f7230 */ /* 0x000fe40000004100 */
[C---:B------:R-:W-:Y:S01]  /*79d0*/  FFMA R23, R41.reuse, R62, R23 ;  /* 0x0000003e29177223 */ /* 0x040fe20000000017 */
[C---:B------:R-:W-:Y:S01]  /*79e0*/  FMUL R27, R38.reuse, R27 ;  /* 0x0000001b261b7220 */ /* 0x040fe20000400000 */
[C---:B------:R-:W-:Y:S01]  /*79f0*/  FFMA R20, R41.reuse, R59, R20 ;  /* 0x0000003b29147223 */ /* 0x040fe20000000014 */
[C---:B------:R-:W-:Y:S01]  /*7a00*/  FFMA R21, R41.reuse, R64, R21 ;  /* 0x0000004029157223 */ /* 0x040fe20000000015 */
[--C-:B------:R-:W-:Y:S02]  /*7a10*/  HADD2.F32 R65, -RZ, R67.reuse.H0_H0 ;  /* 0x20000043ff417230 */ /* 0x100fe40000004100 */
[C---:B------:R-:W-:Y:S01]  /*7a20*/  FFMA R22, R41.reuse, R61, R22 ;  /* 0x0000003d29167223 */ /* 0x040fe20000000016 */
[----:B------:R-:W-:Y:S02]  /*7a30*/  HADD2.F32 R70, -RZ, R67.H1_H1 ;  /* 0x30000043ff467230 */ /* 0x000fe40000004100 */
[C---:B------:R-:W-:Y:S01]  /*7a40*/  FMUL R26, R38.reuse, R30 ;  /* 0x0000001e261a7220 */ /* 0x040fe20000400000 */
[--C-:B------:R-:W-:Y:S02]  /*7a50*/  HADD2.F32 R67, -RZ, R40.reuse.H0_H0 ;  /* 0x20000028ff437230 */ /* 0x100fe40000004100 */
[C---:B------:R-:W-:Y:S01]  /*7a60*/  FFMA R27, R41.reuse, R66, R27 ;  /* 0x00000042291b7223 */ /* 0x040fe2000000001b */
[C---:B------:R-:W-:Y:S01]  /*7a70*/  FMUL R31, R38.reuse, R31 ;  /* 0x0000001f261f7220 */ /* 0x040fe20000400000 */
[C---:B------:R-:W-:Y:S01]  /*7a80*/  FFMA R24, R41.reuse, R63, R24 ;  /* 0x0000003f29187223 */ /* 0x040fe20000000018 */
[----:B------:R-:W-:Y:S02]  /*7a90*/  HADD2.F32 R40, -RZ, R40.H1_H1 ;  /* 0x30000028ff287230 */ /* 0x000fe40000004100 */
[C---:B------:R-:W-:Y:S01]  /*7aa0*/  FFMA R25, R41.reuse, R68, R25 ;  /* 0x0000004429197223 */ /* 0x040fe20000000019 */
[--C-:B------:R-:W-:Y:S02]  /*7ab0*/  HADD2.F32 R69, -RZ, R42.reuse.H0_H0 ;  /* 0x2000002aff457230 */ /* 0x100fe40000004100 */
[C---:B------:R-:W-:Y:S01]  /*7ac0*/  FFMA R26, R41.reuse, R65, R26 ;  /* 0x00000041291a7223 */ /* 0x040fe2000000001a */
[----:B------:R-:W-:Y:S02]  /*7ad0*/  HADD2.F32 R42, -RZ, R42.H1_H1 ;  /* 0x3000002aff2a7230 */ /* 0x000fe40000004100 */
[C---:B------:R-:W-:Y:S01]  /*7ae0*/  FMUL R30, R38.reuse, R34 ;  /* 0x00000022261e7220 */ /* 0x040fe20000400000 */
[----:B------:R-:W-:Y:S01]  /*7af0*/  FFMA R31, R41, R70, R31 ;  /* 0x00000046291f7223 */ /* 0x000fe2000000001f */
[----:B------:R-:W-:Y:S01]  /*7b00*/  FMUL R35, R38, R35 ;  /* 0x0000002326237220 */ /* 0x000fe20000400000 */
[----:B------:R-:W-:Y:S01]  /*7b10*/  F2FP.SATFINITE.E5M2.F32.PACK_AB_MERGE_C R107, R19, R14, RZ ;  /* 0x0000000e136b723e */ /* 0x000fe200048060ff */
[C---:B------:R-:W-:Y:S01]  /*7b20*/  FFMA R28, R41.reuse, R67, R28 ;  /* 0x00000043291c7223 */ /* 0x040fe2000000001c */
[C---:B------:R-:W-:Y:S01]  /*7b30*/  FFMA R29, R41.reuse, R40, R29 ;  /* 0x00000028291d7223 */ /* 0x040fe2000000001d */
[C---:B------:R-:W-:Y:S01]  /*7b40*/  FFMA R30, R41.reuse, R69, R30 ;  /* 0x00000045291e7223 */ /* 0x040fe2000000001e */
[----:B------:R-:W-:Y:S01]  /*7b50*/  FFMA R35, R41, R42, R35 ;  /* 0x0000002a29237223 */ /* 0x000fe20000000023 */
[----:B------:R-:W-:Y:S02]  /*7b60*/  F2FP.SATFINITE.E5M2.F32.PACK_AB_MERGE_C R106, R9, R8, R106 ;  /* 0x00000008096a723e */ /* 0x000fe4000480606a */
[----:B------:R-:W-:Y:S02]  /*7b70*/  F2FP.SATFINITE.E5M2.F32.PACK_AB_MERGE_C R107, R13, R12, R107 ;  /* 0x0000000c0d6b723e */ /* 0x000fe4000480606b */
[----:B------:R-:W-:Y:S02]  /*7b80*/  F2FP.SATFINITE.E5M2.F32.PACK_AB_MERGE_C R108, R23, R18, RZ ;  /* 0x00000012176c723e */ /* 0x000fe400048060ff */
[----:B------:R-:W-:Y:S01]  /*7b90*/  F2FP.SATFINITE.E5M2.F32.PACK_AB_MERGE_C R109, R27, R22, RZ ;  /* 0x000000161b6d723e */ /* 0x000fe200048060ff */
[----:B------:R1:W-:Y:S01]  /*7ba0*/  STS.128 [R88+UR43+0x4300], R104 ;  /* 0x0043006858007988 */ /* 0x0003e20008000c2b */
[----:B------:R-:W-:Y:S02]  /*7bb0*/  F2FP.SATFINITE.E5M2.F32.PACK_AB_MERGE_C R112, R31, R26, RZ ;  /* 0x0000001a1f70723e */ /* 0x000fe400048060ff */
[----:B------:R-:W-:Y:S02]  /*7bc0*/  F2FP.SATFINITE.E5M2.F32.PACK_AB_MERGE_C R114, R35, R30, RZ ;  /* 0x0000001e2372723e */ /* 0x000fe400048060ff */
[----:B------:R-:W-:Y:S02]  /*7bd0*/  F2FP.SATFINITE.E5M2.F32.PACK_AB_MERGE_C R108, R17, R16, R108 ;  /* 0x00000010116c723e */ /* 0x000fe4000480606c */
[----:B------:R-:W-:Y:S02]  /*7be0*/  F2FP.SATFINITE.E5M2.F32.PACK_AB_MERGE_C R109, R21, R20, R109 ;  /* 0x00000014156d723e */ /* 0x000fe4000480606d */
[----:B------:R-:W-:Y:S02]  /*7bf0*/  F2FP.SATFINITE.E5M2.F32.PACK_AB_MERGE_C R110, R25, R24, R112 ;  /* 0x00000018196e723e */ /* 0x000fe40004806070 */
[----:B------:R-:W-:Y:S02]  /*7c00*/  F2FP.SATFINITE.E5M2.F32.PACK_AB_MERGE_C R111, R29, R28, R114 ;  /* 0x0000001c1d6f723e */ /* 0x000fe40004806072 */
[----:B------:R-:W-:Y:S02]  /*7c10*/  LEA R112, R95, UR43, 0x3 ;  /* 0x0000002b5f707c11 */ /* 0x000fe4000f8e18ff */
[----:B------:R-:W-:Y:S01]  /*7c20*/  @P6 SHF.L.U32 R113, R94, 0x1f, RZ ;  /* 0x0000001f5e716819 */ /* 0x000fe200000006ff */
[----:B------:R1:W-:Y:S01]  /*7c30*/  STS.128 [R100+0x4300], R108 ;  /* 0x0043006c64007388 */ /* 0x0003e20000000c00 */
[----:B------:R-:W-:Y:S01]  /*7c40*/  @!PT LDS RZ, [RZ] ;  /* 0x00000000fffff984 */ /* 0x000fe20000000800 */
[----:B------:R-:W-:Y:S01]  /*7c50*/  @!PT LDS RZ, [RZ] ;  /* 0x00000000fffff984 */ /* 0x000fe20000000800 */
[----:B------:R-:W-:Y:S01]  /*7c60*/  @!PT LDS RZ, [RZ] ;  /* 0x00000000fffff984 */ /* 0x000fe20000000800 */
[----:B------:R-:W-:Y:S01]  /*7c70*/  @!PT LDS RZ, [RZ] ;  /* 0x00000000fffff984 */ /* 0x000fe20000000800 */
[----:B------:R2:W-:Y:S07]  /*7c80*/  MEMBAR.ALL.CTA ;  /* 0x0000000000007992 */ /* 0x0005ee0000008000 */
[----:B--2---:R-:W2:Y:S02]  /*7c90*/  FENCE.VIEW.ASYNC.S ;  /* 0x00000000000073c6 */ /* 0x004ea40000000000 */
[----:B--2---:R-:W-:Y:S06]  /*7ca0*/  BAR.SYNC.DEFER_BLOCKING 0x1, 0x80 ;  /* 0x0042000000007b1d */ /* 0x004fec0000010000 */
[----:B------:R-:W-:Y:S05]  /*7cb0*/  @P0 BRA `(.L_x_130) ;  /* 0x0000000000380947 */ /* 0x000fea0003800000 */
[----:B------:R-:W-:Y:S01]  /*7cc0*/  UIADD3 UR4, UPT, UPT, UR43, 0x4300, URZ ;  /* 0x000043002b047890 */ /* 0x000fe2000fffe0ff */
[----:B------:R-:W-:Y:S01]  /*7cd0*/  UMOV UR51, UR36 ;  /* 0x0000002400337c82 */ /* 0x000fe20008000000 */
[----:B------:R-:W-:Y:S02]  /*7ce0*/  UIADD3 UR9, UPT, UPT, UR49, 0x80, URZ ;  /* 0x0000008031097890 */ /* 0x000fe4000fffe0ff */
[----:B------:R-:W-:Y:S02]  /*7cf0*/  UIADD3 UR8, UPT, UPT, UR43, 0x4b00, URZ ;  /* 0x00004b002b087890 */ /* 0x000fe4000fffe0ff */
[----:B------:R-:W-:Y:S01]  /*7d00*/  MOV R98, UR4 ;  /* 0x0000000400627c02 */ /* 0x000fe20008000f00 */
[----:B------:R-:W-:Y:S01]  /*7d10*/  UIADD3 UR4, UP0, UPT, UR60, 0x680, URZ ;  /* 0x000006803c047890 */ /* 0x000fe2000ff1e0ff */
[----:B------:R-:W-:Y:S02]  /*7d20*/  UMOV UR10, UR50 ;  /* 0x00000032000a7c82 */ /* 0x000fe40008000000 */
[----:B------:R-:W-:Y:S01]  /*7d30*/  R2UR UR48, R98 ;  /* 0x00000000623072ca */ /* 0x000fe200000e0000 */
[----:B------:R-:W-:Y:S01]  /*7d40*/  UIADD3.X UR5, UPT, UPT, URZ, UR61, URZ, UP0, !UPT ;  /* 0x0000003dff057290 */ /* 0x000fe200087fe4ff */
[----:B------:R-:W-:Y:S11]  /*7d50*/  UMOV UR11, UR36 ;  /* 0x00000024000b7c82 */ /* 0x000ff60008000000 */
[----:B------:R2:W-:Y:S01]  /*7d60*/  UTMASTG.3D [UR48], [UR4] ;  /* 0x00000030040073b5 */ /* 0x0005e20008010000 */
[----:B------:R2:W-:Y:S01]  /*7d70*/  UTMASTG.3D [UR8], [UR4] ;  /* 0x00000008040073b5 */ /* 0x0005e20008010000 */
[----:B------:R0:W-:Y:S01]  /*7d80*/  UTMACMDFLUSH ;  /* 0x00000000000079b7 */ /* 0x0001e20000000000 */
[----:B--2---:R-:W-:Y:S04]  /*7d90*/  DEPBAR.LE SB0, 0x1 ;  /* 0x000080400000791a */ /* 0x004fe80000000000 */
.L_x_130:
[----:B------:R-:W-:Y:S05]  /*7da0*/  BSYNC.RECONVERGENT B0 ;  /* 0x0000000000007941 */ /* 0x000fea0003800200 */
.L_x_129:
[----:B------:R-:W-:Y:S06]  /*7db0*/  BAR.SYNC.DEFER_BLOCKING 0x1, 0x80 ;  /* 0x0042000000007b1d */ /* 0x000fec0000010000 */
[----:B------:R-:W2:Y:S01]  /*7dc0*/  @P6 SYNCS.PHASECHK.TRANS64.TRYWAIT P0, [R112+URZ+0x100], R113 ;  /* 0x00010071700065a7 */ /* 0x000ea200080011ff */
[----:B------:R-:W-:Y:S01]  /*7dd0*/  BSSY B1, `(.L_x_131) ;  /* 0x0000020000017945 */ /* 0x000fe20003800000 */
[----:B--2---:R-:W-:Y:S03]  /*7de0*/  @P6 SEL R71, RZ, 0x1, !P0 ;  /* 0x00000001ff476807 */ /* 0x004fe60004000000 */
[----:B------:R-:W-:Y:S05]  /*7df0*/  @!P6 BRA `(.L_x_132) ;  /* 0x000000000074e947 */ /* 0x000fea0003800000 */
[----:B------:R-:W-:Y:S01]  /*7e00*/  ISETP.NE.AND P1, PT, R101, RZ, PT ;  /* 0x000000ff6500720c */ /* 0x000fe20003f25270 */
[----:B------:R-:W2:Y:S01]  /*7e10*/  S2R R0, SR_CgaCtaId ;  /* 0x0000000000007919 */ /* 0x000ea20000008800 */
[----:B------:R-:W-:Y:S01]  /*7e20*/  ISETP.NE.AND P0, PT, R71, RZ, PT ;  /* 0x000000ff4700720c */ /* 0x000fe20003f05270 */
[----:B------:R-:W-:Y:S10]  /*7e30*/  BSSY B0, `(.L_x_133) ;  /* 0x0000008000007945 */ /* 0x000ff40003800000 */
[----:B------:R-:W-:Y:S05]  /*7e40*/  @P1 IMAD R2, R95, 0x1000, R88 ;  /* 0x000010005f021824 */ /* 0x000fea00078e0258 */
[----:B------:R-:W-:Y:S05]  /*7e50*/  @P1 IADD3 R3, PT, PT, R2, UR43, RZ ;  /* 0x0000002b02031c10 */ /* 0x000fea000fffe0ff */
[----:B------:R-:W-:Y:S01]  /*7e60*/  @P1 IMAD.IADD R4, R3, 0x1, R102 ;  /* 0x0000000103041824 */ /* 0x000fe200078e0266 */
[----:B------:R-:W-:Y:S06]  /*7e70*/  @P0 BRA `(.L_x_134) ;  /* 0x00000000000c0947 */ /* 0x000fec0003800000 */
[----:B------:R-:W-:Y:S04]  /*7e80*/  SHF.L.U32 R3, R94, 0x1f, RZ ;  /* 0x0000001f5e037819 */ /* 0x000fe800000006ff */
[----:B------:R-:W3:Y:S02]  /*7e90*/  SYNCS.PHASECHK.TRANS64.TRYWAIT P0, [R112+URZ+0x100], R3 ;  /* 0x00010003700075a7 */ /* 0x000ee400080011ff */
[----:B---3--:R-:W-:Y:S05]  /*7ea0*/  @!P0 BRA `(.L_x_135) ;  /* 0x0000003800548947 */ /* 0x008fea0003800000 */
.L_x_134:
[----:B------:R-:W-:Y:S05]  /*7eb0*/  BSYNC B0 ;  /* 0x0000000000007941 */ /* 0x000fea0003800000 */
.L_x_133:
[----:B------:R-:W-:Y:S01]  /*7ec0*/  ISETP.NE.AND P0, PT, R101, RZ, PT ;  /* 0x000000ff6500720c */ /* 0x000fe20003f05270 */
[----:B---3--:R-:W-:Y:S02]  /*7ed0*/  VIADD R3, R112, 0x120 ;  /* 0x0000012070037836 */ /* 0x008fe40000000000 */
[----:B------:R-:W-:Y:S03]  /*7ee0*/  VIADD R95, R95, 0x1 ;  /* 0x000000015f5f7836 */ /* 0x000fe60000000000 */
[----:B--2---:R-:W-:Y:S07]  /*7ef0*/  PRMT R0, R0, 0x654, R3 ;  /* 0x0000065400007816 */ /* 0x004fee0000000003 */
[----:B------:R2:W3:Y:S04]  /*7f00*/  @P0 LDS.128 R72, [R2+UR43+0x300] ;  /* 0x0003002b02480984 */ /* 0x0004e80008000c00 */
[----:B------:R2:W4:Y:S01]  /*7f10*/  @P0 LDS.128 R76, [R4+0x300] ;  /* 0x00030000044c0984 */ /* 0x0005220000000c00 */
        /* <DEDUP_REMOVED lines=11> */
.L_x_132:
[----:B------:R-:W-:Y:S05]  /*7fd0*/  BSYNC B1 ;  /* 0x0000000000017941 */ /* 0x000fea0003800000 */
.L_x_131:
[----:B--2---:R-:W-:Y:S05]  /*7fe0*/  VIADD R0, R39, 0x20 ;  /* 0x0000002027007836 */ /* 0x004fea0000000000 */
[----:B------:R-:W-:Y:S04]  /*7ff0*/  SHF.R.U32.HI R0, RZ, 0x15, R0 ;  /* 0x00000015ff007819 */ /* 0x000fe80000011600 */
[----:B------:R-:W-:Y:S11]  /*8000*/  LOP3.LUT P0, RZ, R0, 0x3, R91, 0x48, !PT ;  /* 0x0000000300ff7812 */ /* 0x000ff6000780485b */
[----:B------:R-:W-:Y:S02]  /*8010*/  @!UPT UIADD3 URZ, UPT, UPT, URZ, URZ, URZ ;  /* 0x000000fffffff290 */ /* 0x000fe4000fffe0ff */
[----:B------:R-:W-:Y:S05]  /*8020*/  @!P0 BRA `(.L_x_136) ;  /* 0x0000000000408947 */ /* 0x000fea0003800000 */
[----:B------:R-:W2:Y:S01]  /*8030*/  LDCU.64 UR8, c[0x4][0x78] ;  /* 0x01000f00ff0877ac */ /* 0x000ea20008000a00 */
[----:B------:R-:W-:Y:S01]  /*8040*/  MOV R3, 0x0 ;  /* 0x0000000000037802 */ /* 0x000fe20000000f00 */
[----:B------:R-:W-:Y:S02]  /*8050*/  HFMA2 R12, -RZ, RZ, 0, 5.9604644775390625e-08 ;  /* 0x00000001ff0c7431 */ /* 0x000fe400000001ff */
[----:B------:R-:W-:Y:S02]  /*8060*/  IMAD.MOV.U32 R8, RZ, RZ, 0x192 ;  /* 0x00000192ff087424 */ /* 0x000fe400078e00ff */
[----:B------:R-:W-:Y:S01]  /*8070*/  IMAD.MOV.U32 R13, RZ, RZ, RZ ;  /* 0x000000ffff0d7224 */ /* 0x000fe200078e00ff */
[----:B------:R-:W5:Y:S01]  /*8080*/  LDCU.64 UR6, c[0x4][0x80] ;  /* 0x01001000ff0677ac */ /* 0x000f620008000a00 */
[----:B------:R-:W1:Y:S01]  /*8090*/  LDC.64 R2, c[0x4][R3] ;  /* 0x0100000003027b82 */ /* 0x000e620000000a00 */
[----:B------:R-:W3:Y:S01]  /*80a0*/  LDCU.64 UR4, c[0x4][0x18] ;  /* 0x01000300ff0477ac */ /* 0x000ee20008000a00 */
[----:B--2---:R-:W-:Y:S01]  /*80b0*/  MOV R5, UR9 ;  /* 0x0000000900057c02 */ /* 0x004fe20008000f00 */
[----:B------:R-:W-:Y:S01]  /*80c0*/  IMAD.U32 R4, RZ, RZ, UR8 ;  /* 0x00000008ff047e24 */ /* 0x000fe2000f8e00ff */
[----:B-----5:R-:W-:Y:S01]  /*80d0*/  MOV R7, UR7 ;  /* 0x0000000700077c02 */ /* 0x020fe20008000f00 */
[----:B------:R-:W-:Y:S01]  /*80e0*/  IMAD.U32 R6, RZ, RZ, UR6 ;  /* 0x00000006ff067e24 */ /* 0x000fe2000f8e00ff */
[----:B---3--:R-:W-:Y:S01]  /*80f0*/  MOV R11, UR5 ;  /* 0x00000005000b7c02 */ /* 0x008fe20008000f00 */
[----:B------:R-:W-:Y:S02]  /*8100*/  IMAD.U32 R10, RZ, RZ, UR4 ;  /* 0x00000004ff0a7e24 */ /* 0x000fe4000f8e00ff */
[----:B------:R-:W-:Y:S07]  /*8110*/  LEPC R20, `(.L_x_136) ;  /* 0x000000001014794e */ /* 0x000fee0000000000 */
[----:B-1--4-:R-:W-:Y:S05]  /*8120*/  CALL.ABS.NOINC R2 ;  /* 0x0000000002007343 */ /* 0x012fea0003c00000 */
.L_x_136:
[-C--:B---3--:R-:W-:Y:S01]  /*8130*/  F2FP.F16.E5M2.UNPACK_B R42, R72.reuse ;  /* 0x00000048ff2a723e */ /* 0x088fe200020004ff */
        /* <DEDUP_REMOVED lines=13> */
[----:B------:R-:W-:Y:S01]  /*8210*/  F2FP.F16.E5M2.UNPACK_B R54, R75 ;  /* 0x0000004bff36723e */ /* 0x000fe200020004ff */
[----:B------:R-:W2:Y:S01]  /*8220*/  LDTM.x32 R4, tmem[UR4+0x20] ;  /* 0x00002004000479ee */ /* 0x000ea200082c0000 */
[----:B------:R-:W-:Y:S01]  /*8230*/  HADD2.F32 R46, -RZ, R46.H1_H1 ;  /* 0x3000002eff2e7230 */ /* 0x000fe20000004100 */
[----:B----4-:R-:W-:Y:S01]  /*8240*/  F2FP.F16.E5M2.UNPACK_B R58, R76 ;  /* 0x0000004cff3a723e */ /* 0x010fe200020004ff */
[--C-:B------:R-:W-:Y:S01]  /*8250*/  HADD2.F32 R49, -RZ, R50.reuse.H0_H0 ;  /* 0x20000032ff317230 */ /* 0x100fe20000004100 */
[----:B------:R-:W-:Y:S01]  /*8260*/  F2FP.F16.E5M2.UNPACK_B R62, R77 ;  /* 0x0000004dff3e723e */ /* 0x000fe200020004ff */
[----:B------:R-:W-:Y:S01]  /*8270*/  HADD2.F32 R50, -RZ, R50.H1_H1 ;  /* 0x30000032ff327230 */ /* 0x000fe20000004100 */
[----:B------:R-:W-:Y:S01]  /*8280*/  F2FP.F16.E5M2.UNPACK_B R66, R78 ;  /* 0x0000004eff42723e */ /* 0x000fe200020004ff */
[--C-:B------:R-:W-:Y:S01]  /*8290*/  HADD2.F32 R53, -RZ, R54.reuse.H0_H0 ;  /* 0x20000036ff357230 */ /* 0x100fe20000004100 */
[----:B------:R-:W-:Y:S01]  /*82a0*/  F2FP.F16.E5M2.UNPACK_B R70, R79 ;  /* 0x0000004fff46723e */ /* 0x000fe200020004ff */
[----:B------:R-:W-:Y:S01]  /*82b0*/  HADD2.F32 R54, -RZ, R54.H1_H1 ;  /* 0x30000036ff367230 */ /* 0x000fe20000004100 */
[----:B------:R-:W-:Y:S01]  /*82c0*/  F2FP.F16.E5M2.UNPACK_B R56, R75.H1 ;  /* 0x0000004bff38723e */ /* 0x000fe200030004ff */
[--C-:B------:R-:W-:Y:S01]  /*82d0*/  HADD2.F32 R57, -RZ, R58.reuse.H0_H0 ;  /* 0x2000003aff397230 */ /* 0x100fe20000004100 */
[----:B------:R-:W-:Y:S01]  /*82e0*/  F2FP.F16.E5M2.UNPACK_B R60, R76.H1 ;  /* 0x0000004cff3c723e */ /* 0x000fe200030004ff */
[----:B------:R-:W-:Y:S01]  /*82f0*/  HADD2.F32 R58, -RZ, R58.H1_H1 ;  /* 0x3000003aff3a7230 */ /* 0x000fe20000004100 */
[----:B------:R-:W-:Y:S01]  /*8300*/  F2FP.F16.E5M2.UNPACK_B R64, R77.H1 ;  /* 0x0000004dff40723e */ /* 0x000fe200030004ff */
[--C-:B------:R-:W-:Y:S01]  /*8310*/  HADD2.F32 R61, -RZ, R62.reuse.H0_H0 ;  /* 0x2000003eff3d7230 */ /* 0x100fe20000004100 */
[----:B------:R-:W-:Y:S01]  /*8320*/  F2FP.F16.E5M2.UNPACK_B R68, R78.H1 ;  /* 0x0000004eff44723e */ /* 0x000fe200030004ff */
[----:B------:R-:W-:Y:S01]  /*8330*/  HADD2.F32 R62, -RZ, R62.H1_H1 ;  /* 0x3000003eff3e7230 */ /* 0x000fe20000004100 */
[----:B------:R-:W-:Y:S01]  /*8340*/  ISETP.NE.AND P0, PT, R99, RZ, PT ;  /* 0x000000ff6300720c */ /* 0x000fe20003f05270 */
[--C-:B------:R-:W-:Y:S01]  /*8350*/  HADD2.F32 R65, -RZ, R66.reuse.H0_H0 ;  /* 0x20000042ff417230 */ /* 0x100fe20000004100 */
[----:B------:R-:W-:Y:S01]  /*8360*/  ISETP.NE.AND P6, PT, R103, RZ, PT ;  /* 0x000000ff6700720c */ /* 0x000fe20003fc5270 */
[----:B------:R-:W-:Y:S02]  /*8370*/  HADD2.F32 R66, -RZ, R66.H1_H1 ;  /* 0x30000042ff427230 */ /* 0x000fe40000004100 */
[--C-:B------:R-:W-:Y:S02]  /*8380*/  HADD2.F32 R69, -RZ, R70.reuse.H0_H0 ;  /* 0x20000046ff457230 */ /* 0x100fe40000004100 */
[C---:B--2---:R-:W-:Y:S01]  /*8390*/  FMUL R0, R38.reuse, R4 ;  /* 0x0000000426007220 */ /* 0x044fe20000400000 */
        /* <DEDUP_REMOVED lines=20> */
[--C-:B------:R-:W-:Y:S02]  /*84e0*/  HADD2.F32 R47, -RZ, R48.reuse.H0_H0 ;  /* 0x20000030ff2f7230 */ /* 0x100fe40000004100 */
[C---:B------:R-:W-:Y:S01]  /*84f0*/  FMUL R6, R38.reuse, R10 ;  /* 0x0000000a26067220 */ /* 0x040fe20000400000 */
[C---:B------:R-:W-:Y:S01]  /*8500*/  FFMA R3, R41.reuse, R42, R3 ;  /* 0x0000002a29037223 */ /* 0x040fe20000000003 */
[----:B------:R-:W-:Y:S02]  /*8510*/  HADD2.F32 R48, -RZ, R48.H1_H1 ;  /* 0x30000030ff307230 */ /* 0x000fe40000004100 */
[C---:B------:R-:W-:Y:S01]  /*8520*/  FFMA R7, R41.reuse, R44, R7 ;  /* 0x0000002c29077223 */ /* 0x040fe20000000007 */
[C---:B------:R-:W-:Y:S01]  /*8530*/  FFMA R4, R41.reuse, R45, R4 ;  /* 0x0000002d29047223 */ /* 0x040fe20000000004 */
[C---:B------:R-:W-:Y:S01]  /*8540*/  FFMA R5, R41.reuse, R46, R5 ;  /* 0x0000002e29057223 */ /* 0x040fe20000000005 */
[----:B------:R-:W-:Y:S01]  /*8550*/  FFMA R6, R41, R47, R6 ;  /* 0x0000002f29067223 */ /* 0x000fe20000000006 */
[----:B------:R-:W-:Y:S01]  /*8560*/  FMUL R11, R38, R11 ;  /* 0x0000000b260b7220 */ /* 0x000fe20000400000 */
[----:B------:R-:W-:Y:S01]  /*8570*/  F2FP.F16.E5M2.UNPACK_B R40, R79.H1 ;  /* 0x0000004fff28723e */ /* 0x000fe200030004ff */
[--C-:B------:R-:W-:Y:S01]  /*8580*/  HADD2.F32 R51, -RZ, R52.reuse.H0_H0 ;  /* 0x20000034ff337230 */ /* 0x100fe20000004100 */
[----:B-1----:R-:W-:Y:S01]  /*8590*/  F2FP.SATFINITE.E5M2.F32.PACK_AB_MERGE_C R105, R7, R3, RZ ;  /* 0x000000030769723e */ /* 0x002fe200048060ff */
[C---:B------:R-:W-:Y:S01]  /*85a0*/  FFMA R11, R41.reuse, R48, R11 ;  /* 0x00000030290b7223 */ /* 0x040fe2000000000b */
[C---:B------:R-:W-:Y:S01]  /*85b0*/  FFMA R8, R41.reuse, R49, R8 ;  /* 0x0000003129087223 */ /* 0x040fe20000000008 */
[----:B------:R-:W-:Y:S01]  /*85c0*/  FFMA R9, R41, R50, R9 ;  /* 0x0000003229097223 */ /* 0x000fe20000000009 */
[----:B------:R-:W-:Y:S01]  /*85d0*/  F2FP.SATFINITE.E5M2.F32.PACK_AB_MERGE_C R104, R2, R0, R105 ;  /* 0x000000000268723e */ /* 0x000fe20004806069 */
[----:B------:R-:W-:Y:S01]  /*85e0*/  HADD2.F32 R52, -RZ, R52.H1_H1 ;  /* 0x30000034ff347230 */ /* 0x000fe20000004100 */
[----:B------:R-:W-:Y:S01]  /*85f0*/  F2FP.SATFINITE.E5M2.F32.PACK_AB_MERGE_C R106, R11, R6, RZ ;  /* 0x000000060b6a723e */ /* 0x000fe200048060ff */
[C---:B------:R-:W-:Y:S01]  /*8600*/  FMUL R10, R38.reuse, R14 ;  /* 0x0000000e260a7220 */ /* 0x040fe20000400000 */
[C---:B------:R-:W-:Y:S01]  /*8610*/  FMUL R15, R38.reuse, R15 ;  /* 0x0000000f260f7220 */ /* 0x040fe20000400000 */
[--C-:B------:R-:W-:Y:S01]  /*8620*/  HADD2.F32 R55, -RZ, R56.reuse.H0_H0 ;  /* 0x20000038ff377230 */ /* 0x100fe20000004100 */
[----:B------:R-:W-:Y:S01]  /*8630*/  F2FP.SATFINITE.E5M2.F32.PACK_AB_MERGE_C R105, R5, R4, R106 ;  /* 0x000000040569723e */ /* 0x000fe2000480606a */
[C---:B------:R-:W-:Y:S01]  /*8640*/  FFMA R10, R41.reuse, R51, R10 ;  /* 0x00000033290a7223 */ /* 0x040fe2000000000a */
[C---:B------:R-:W-:Y:S01]  /*8650*/  FFMA R15, R41.reuse, R52, R15 ;  /* 0x00000034290f7223 */ /* 0x040fe2000000000f */
[C---:B------:R-:W-:Y:S01]  /*8660*/  FFMA R12, R41.reuse, R53, R12 ;  /* 0x00000035290c7223 */ /* 0x040fe2000000000c */
[C---:B------:R-:W-:Y:S01]  /*8670*/  FFMA R13, R41.reuse, R54, R13 ;  /* 0x00000036290d7223 */ /* 0x040fe2000000000d */
[----:B------:R-:W-:Y:S02]  /*8680*/  HADD2.F32 R56, -RZ, R56.H1_H1 ;  /* 0x30000038ff387230 */ /* 0x000fe40000004100 */
[C---:B------:R-:W-:Y:S01]  /*8690*/  FMUL R14, R38.reuse, R18 ;  /* 0x00000012260e7220 */ /* 0x040fe20000400000 */
[C---:B------:R-:W-:Y:S01]  /*86a0*/  FMUL R19, R38.reuse, R19 ;  /* 0x0000001326137220 */ /* 0x040fe20000400000 */
[--C-:B------:R-:W-:Y:S02]  /*86b0*/  HADD2.F32 R59, -RZ, R60.reuse.H0_H0 ;  /* 0x2000003cff3b7230 */ /* 0x100fe40000004100 */
[C---:B------:R-:W-:Y:S01]  /*86c0*/  FMUL R18, R38.reuse, R22 ;  /* 0x0000001626127220 */ /* 0x040fe20000400000 */
[C---:B------:R-:W-:Y:S01]  /*86d0*/  FFMA R14, R41.reuse, R55, R14 ;  /* 0x00000037290e7223 */ /* 0x040fe2000000000e */
[----:B------:R-:W-:Y:S02]  /*86e0*/  HADD2.F32 R60, -RZ, R60.H1_H1 ;  /* 0x3000003cff3c7230 */ /* 0x000fe40000004100 */
        /* <DEDUP_REMOVED lines=8> */
[C---:B------:R-:W-:Y:S01]  /*8770*/  FFMA R23, R41.reuse, R60, R23 ;  /* 0x0000003c29177223 */ /* 0x040fe20000000017 */
[C---:B------:R-:W-:Y:S01]  /*8780*/  FMUL R27, R38.reuse, R27 ;  /* 0x0000001b261b7220 */ /* 0x040fe20000400000 */
[C---:B------:R-:W-:Y:S01]  /*8790*/  FFMA R20, R41.reuse, R61, R20 ;  /* 0x0000003d29147223 */ /* 0x040fe20000000014 */
[C---:B------:R-:W-:Y:S01]  /*87a0*/  FFMA R21, R41.reuse, R62, R21 ;  /* 0x0000003e29157223 */ /* 0x040fe20000000015 */
[--C-:B------:R-:W-:Y:S02]  /*87b0*/  HADD2.F32 R67, -RZ, R68.reuse.H0_H0 ;  /* 0x20000044ff437230 */ /* 0x100fe40000004100 */
[----:B------:R-:W-:Y:S01]  /*87c0*/  FFMA R22, R41, R63, R22 ;  /* 0x0000003f29167223 */ /* 0x000fe20000000016 */
[----:B------:R-:W-:Y:S02]  /*87d0*/  HADD2.F32 R68, -RZ, R68.H1_H1 ;  /* 0x30000044ff447230 */ /* 0x000fe40000004100 */
[C---:B------:R-:W-:Y:S01]  /*87e0*/  FMUL R26, R38.reuse, R30 ;  /* 0x0000001e261a7220 */ /* 0x040fe20000400000 */
[----:B------:R-:W-:Y:S01]  /*87f0*/  F2FP.SATFINITE.E5M2.F32.PACK_AB_MERGE_C R107, R15, R10, RZ ;  /* 0x0000000a0f6b723e */ /* 0x000fe200048060ff */
        /* <DEDUP_REMOVED lines=8> */
[----:B------:R-:W-:Y:S01]  /*8880*/  F2FP.SATFINITE.E5M2.F32.PACK_AB_MERGE_C R106, R9, R8, R107 ;  /* 0x00000008096a723e */ /* 0x000fe2000480606b */
        /* <DEDUP_REMOVED lines=28> */
[----:B------:R-:W-:Y:S02]  /*8a50*/  UIADD3 UR4, UP0, UPT, UR60, 0x680, URZ ;  /* 0x000006803c047890 */ /* 0x000fe4000ff1e0ff */
[----:B------:R-:W-:Y:S02]  /*8a60*/  UIADD3 UR13, UPT, UPT, UR49, 0x20, URZ ;  /* 0x00000020310d7890 */ /* 0x000fe4000fffe0ff */
[----:B------:R-:W-:Y:S02]  /*8a70*/  UIADD3 UR12, UPT, UPT, UR43, 0x5300, URZ ;  /* 0x000053002b0c7890 */ /* 0x000fe4000fffe0ff */
[----:B------:R-:W-:Y:S01]  /*8a80*/  UIADD3.X UR5, UPT, UPT, URZ, UR61, URZ, UP0, !UPT ;  /* 0x0000003dff057290 */ /* 0x000fe200087fe4ff */
[----:B------:R-:W-:Y:S01]  /*8a90*/  UMOV UR14, UR50 ;  /* 0x00000032000e7c82 */ /* 0x000fe20008000000 */
[----:B------:R-:W-:Y:S01]  /*8aa0*/  UMOV UR15, UR36 ;  /* 0x00000024000f7c82 */ /* 0x000fe20008000000 */
[----:B------:R-:W-:Y:S02]  /*8ab0*/  UIADD3 UR9, UPT, UPT, UR49, 0xa0, URZ ;  /* 0x000000a031097890 */ /* 0x000fe4000fffe0ff */
[----:B------:R-:W-:Y:S01]  /*8ac0*/  UIADD3 UR8, UPT, UPT, UR43, 0x5b00, URZ ;  /* 0x00005b002b087890 */ /* 0x000fe2000fffe0ff */
[----:B------:R-:W-:Y:S03]  /*8ad0*/  UMOV UR10, UR50 ;  /* 0x00000032000a7c82 */ /* 0x000fe60008000000 */
[----:B------:R2:W-:Y:S01]  /*8ae0*/  UTMASTG.3D [UR12], [UR4] ;  /* 0x0000000c040073b5 */ /* 0x0005e20008010000 */
[----:B------:R-:W-:Y:S04]  /*8af0*/  UMOV UR11, UR36 ;  /* 0x00000024000b7c82 */ /* 0x000fe80008000000 */
[----:B------:R2:W-:Y:S01]  /*8b00*/  UTMASTG.3D [UR8], [UR4] ;  /* 0x00000008040073b5 */ /* 0x0005e20008010000 */
[----:B------:R0:W-:Y:S01]  /*8b10*/  UTMACMDFLUSH ;  /* 0x00000000000079b7 */ /* 0x0001e20000000000 */
[----:B--2---:R-:W-:Y:S04]  /*8b20*/  DEPBAR.LE SB0, 0x1 ;  /* 0x000080400000791a */ /* 0x004fe80000000000 */
.L_x_138:
[----:B------:R-:W-:Y:S05]  /*8b30*/  BSYNC.RECONVERGENT B0 ;  /* 0x0000000000007941 */ /* 0x000fea0003800200 */
.L_x_137:
        /* <DEDUP_REMOVED lines=16> */
.L_x_142:
[----:B------:R-:W-:Y:S05]  /*8c40*/  BSYNC B0 ;  /* 0x0000000000007941 */ /* 0x000fea0003800000 */
.L_x_141:
        /* <DEDUP_REMOVED lines=17> */
.L_x_140:
[----:B------:R-:W-:Y:S05]  /*8d60*/  BSYNC B1 ;  /* 0x0000000000017941 */ /* 0x000fea0003800000 */
.L_x_139:
        /* <DEDUP_REMOVED lines=21> */
.L_x_144:
        /* <DEDUP_REMOVED lines=17> */
[----:B------:R-:W-:Y:S01]  /*8fd0*/  ISETP.NE.AND P6, PT, R103, RZ, PT ;  /* 0x000000ff6700720c */ /* 0x000fe20003fc5270 */
[--C-:B------:R-:W-:Y:S01]  /*8fe0*/  HADD2.F32 R49, -RZ, R50.reuse.H0_H0 ;  /* 0x20000032ff317230 */ /* 0x100fe20000004100 */
[----:B----4-:R-:W-:Y:S01]  /*8ff0*/  F2FP.F16.E5M2.UNPACK_B R58, R76 ;  /* 0x0000004cff3a723e */ /* 0x010fe200020004ff */
[----:B------:R-:W-:Y:S01]  /*9000*/  HADD2.F32 R50, -RZ, R50.H1_H1 ;  /* 0x30000032ff327230 */ /* 0x000fe20000004100 */
[----:B------:R-:W-:Y:S01]  /*9010*/  F2FP.F16.E5M2.UNPACK_B R62, R77 ;  /* 0x0000004dff3e723e */ /* 0x000fe200020004ff */
[--C-:B------:R-:W-:Y:S01]  /*9020*/  HADD2.F32 R53, -RZ, R54.reuse.H0_H0 ;  /* 0x20000036ff357230 */ /* 0x100fe20000004100 */
[----:B------:R-:W-:Y:S01]  /*9030*/  F2FP.F16.E5M2.UNPACK_B R66, R78 ;  /* 0x0000004eff42723e */ /* 0x000fe200020004ff */
[----:B------:R-:W-:Y:S01]  /*9040*/  HADD2.F32 R54, -RZ, R54.H1_H1 ;  /* 0x30000036ff367230 */ /* 0x000fe20000004100 */
[----:B------:R-:W-:Y:S01]  /*9050*/  F2FP.F16.E5M2.UNPACK_B R70, R79 ;  /* 0x0000004fff46723e */ /* 0x000fe200020004ff */
[--C-:B------:R-:W-:Y:S01]  /*9060*/  HADD2.F32 R57, -RZ, R58.reuse.H0_H0 ;  /* 0x2000003aff397230 */ /* 0x100fe20000004100 */
[----:B------:R-:W-:Y:S01]  /*9070*/  F2FP.F16.E5M2.UNPACK_B R56, R75.H1 ;  /* 0x0000004bff38723e */ /* 0x000fe200030004ff */
[----:B------:R-:W-:Y:S01]  /*9080*/  HADD2.F32 R58, -RZ, R58.H1_H1 ;  /* 0x3000003aff3a7230 */ /* 0x000fe20000004100 */
[----:B------:R-:W-:Y:S01]  /*9090*/  F2FP.F16.E5M2.UNPACK_B R60, R76.H1 ;  /* 0x0000004cff3c723e */ /* 0x000fe200030004ff */
[--C-:B------:R-:W-:Y:S01]  /*90a0*/  HADD2.F32 R61, -RZ, R62.reuse.H0_H0 ;  /* 0x2000003eff3d7230 */ /* 0x100fe20000004100 */
[----:B------:R-:W-:Y:S01]  /*90b0*/  F2FP.F16.E5M2.UNPACK_B R64, R77.H1 ;  /* 0x0000004dff40723e */ /* 0x000fe200030004ff */
[----:B------:R-:W-:Y:S01]  /*90c0*/  HADD2.F32 R62, -RZ, R62.H1_H1 ;  /* 0x3000003eff3e7230 */ /* 0x000fe20000004100 */
[----:B------:R-:W-:Y:S01]  /*90d0*/  F2FP.F16.E5M2.UNPACK_B R68, R78.H1 ;  /* 0x0000004eff44723e */ /* 0x000fe200030004ff */
        /* <DEDUP_REMOVED lines=36> */
[----:B------:R-:W-:Y:S01]  /*9320*/  F2FP.SATFINITE.E5M2.F32.PACK_AB_MERGE_C R103, R7, R3, RZ ;  /* 0x000000030767723e */ /* 0x000fe200048060ff */
[C---:B------:R-:W-:Y:S01]  /*9330*/  FFMA R11, R41.reuse, R48, R11 ;  /* 0x00000030290b7223 */ /* 0x040fe2000000000b */
[C---:B------:R-:W-:Y:S01]  /*9340*/  FFMA R8, R41.reuse, R49, R8 ;  /* 0x0000003129087223 */ /* 0x040fe20000000008 */
[----:B------:R-:W-:Y:S01]  /*9350*/  FFMA R9, R41, R50, R9 ;  /* 0x0000003229097223 */ /* 0x000fe20000000009 */
[----:B-1----:R-:W-:Y:S01]  /*9360*/  F2FP.SATFINITE.E5M2.F32.PACK_AB_MERGE_C R104, R2, R0, R103 ;  /* 0x000000000268723e */ /* 0x002fe20004806067 */
        /* <DEDUP_REMOVED lines=44> */
[----:B------:R-:W-:Y:S01]  /*9630*/  FFMA R28, R41, R69, R28 ;  /* 0x00000045291c7223 */ /* 0x000fe2000000001c */
[----:B------:R-:W-:Y:S01]  /*9640*/  F2FP.SATFINITE.E5M2.F32.PACK_AB_MERGE_C R107, R19, R14, RZ ;  /* 0x0000000e136b723e */ /* 0x000fe200048060ff */
        /* <DEDUP_REMOVED lines=25> */
[----:B------:R-:W-:Y:S02]  /*97e0*/  UIADD3 UR4, UPT, UPT, UR43, 0x4300, URZ ;  /* 0x000043002b047890 */ /* 0x000fe4000fffe0ff */
[----:B------:R-:W-:Y:S01]  /*97f0*/  UIADD3 UR9, UPT, UPT, UR49, 0x40, URZ ;  /* 0x0000004031097890 */ /* 0x000fe2000fffe0ff */
[----:B------:R-:W-:Y:S01]  /*9800*/  UMOV UR10, UR50 ;  /* 0x00000032000a7c82 */ /* 0x000fe20008000000 */
[----:B------:R-:W-:Y:S02]  /*9810*/  UMOV UR11, UR36 ;  /* 0x00000024000b7c82 */ /* 0x000fe40008000000 */
[----:B------:R-:W-:Y:S01]  /*9820*/  MOV R98, UR4 ;  /* 0x0000000400627c02 */ /* 0x000fe20008000f00 */
[----:B------:R-:W-:Y:S02]  /*9830*/  UIADD3 UR4, UP0, UPT, UR60, 0x680, URZ ;  /* 0x000006803c047890 */ /* 0x000fe4000ff1e0ff */
[----:B------:R-:W-:Y:S01]  /*9840*/  UIADD3 UR13, UPT, UPT, UR49, 0xc0, URZ ;  /* 0x000000c0310d7890 */ /* 0x000fe2000fffe0ff */
[----:B------:R-:W-:Y:S01]  /*9850*/  R2UR UR8, R98 ;  /* 0x00000000620872ca */ /* 0x000fe200000e0000 */
[----:B------:R-:W-:Y:S02]  /*9860*/  UIADD3.X UR5, UPT, UPT, URZ, UR61, URZ, UP0, !UPT ;  /* 0x0000003dff057290 */ /* 0x000fe400087fe4ff */
[----:B------:R-:W-:Y:S01]  /*9870*/  UIADD3 UR12, UPT, UPT, UR43, 0x4b00, URZ ;  /* 0x00004b002b0c7890 */ /* 0x000fe2000fffe0ff */
[----:B------:R-:W-:Y:S01]  /*9880*/  UMOV UR14, UR50 ;  /* 0x00000032000e7c82 */ /* 0x000fe20008000000 */
[----:B------:R-:W-:Y:S08]  /*9890*/  UMOV UR15, UR36 ;  /* 0x00000024000f7c82 */ /* 0x000ff00008000000 */
[----:B------:R2:W-:Y:S01]  /*98a0*/  UTMASTG.3D [UR8], [UR4] ;  /* 0x00000008040073b5 */ /* 0x0005e20008010000 */
[----:B------:R2:W-:Y:S01]  /*98b0*/  UTMASTG.3D [UR12], [UR4] ;  /* 0x0000000c040073b5 */ /* 0x0005e20008010000 */
[----:B------:R0:W-:Y:S01]  /*98c0*/  UTMACMDFLUSH ;  /* 0x00000000000079b7 */ /* 0x0001e20000000000 */
[----:B--2---:R-:W-:Y:S04]  /*98d0*/  DEPBAR.LE SB0, 0x1 ;  /* 0x000080400000791a */ /* 0x004fe80000000000 */
.L_x_146:
[----:B------:R-:W-:Y:S05]  /*98e0*/  BSYNC.RECONVERGENT B0 ;  /* 0x0000000000007941 */ /* 0x000fea0003800200 */
.L_x_145:
        /* <DEDUP_REMOVED lines=16> */
.L_x_150:
[----:B------:R-:W-:Y:S05]  /*99f0*/  BSYNC B0 ;  /* 0x0000000000007941 */ /* 0x000fea0003800000 */
.L_x_149:
        /* <DEDUP_REMOVED lines=17> */
.L_x_148:
[----:B------:R-:W-:Y:S05]  /*9b10*/  BSYNC B1 ;  /* 0x0000000000017941 */ /* 0x000fea0003800000 */
.L_x_147:
        /* <DEDUP_REMOVED lines=21> */
.L_x_152:
[----:B------:R-:W-:Y:S01]  /*9c70*/  ISETP.NE.AND P0, PT, R99, RZ, PT ;  /* 0x000000ff6300720c */ /* 0x000fe20003f05270 */
[----:B------:R-:W-:Y:S05]  /*9c80*/  WARPSYNC.ALL ;  /* 0x0000000000007948 */ /* 0x000fea0003800000 */
[----:B------:R-:W-:Y:S01]  /*9c90*/  R2UR UR4, R39 ;  /* 0x00000000270472ca */ /* 0x000fe200000e0000 */
[----:B------:R-:W-:Y:S01]  /*9ca0*/  BSSY.RECONVERGENT B0, `(.L_x_153) ;  /* 0x000009f000007945 */ /* 0x000fe20003800200 */
[-C--:B---3--:R-:W-:Y:S02]  /*9cb0*/  F2FP.F16.E5M2.UNPACK_B R42, R72.reuse ;  /* 0x00000048ff2a723e */ /* 0x088fe400020004ff */
[----:B------:R-:W-:Y:S02]  /*9cc0*/  F2FP.F16.E5M2.UNPACK_B R72, R72.H1 ;  /* 0x00000048ff48723e */ /* 0x000fe400030004ff */
[-C--:B------:R-:W-:Y:S01]  /*9cd0*/  F2FP.F16.E5M2.UNPACK_B R46, R73.reuse ;  /* 0x00000049ff2e723e */ /* 0x080fe200020004ff */
[--C-:B------:R-:W-:Y:S01]  /*9ce0*/  HADD2.F32 R40, -RZ, R42.reuse.H0_H0 ;  /* 0x2000002aff287230 */ /* 0x100fe20000004100 */
[----:B------:R-:W-:Y:S01]  /*9cf0*/  F2FP.F16.E5M2.UNPACK_B R73, R73.H1 ;  /* 0x00000049ff49723e */ /* 0x000fe200030004ff */
[----:B------:R-:W-:Y:S01]  /*9d00*/  HADD2.F32 R42, -RZ, R42.H1_H1 ;  /* 0x3000002aff2a7230 */ /* 0x000fe20000004100 */
[-C--:B------:R-:W-:Y:S01]  /*9d10*/  F2FP.F16.E5M2.UNPACK_B R50, R74.reuse ;  /* 0x0000004aff32723e */ /* 0x080fe200020004ff */
[----:B------:R-:W-:Y:S01]  /*9d20*/  HADD2.F32 R43, -RZ, R72.H0_H0 ;  /* 0x20000048ff2b7230 */ /* 0x000fe20000004100 */
[----:B------:R-:W-:Y:S01]  /*9d30*/  F2FP.F16.E5M2.UNPACK_B R74, R74.H1 ;  /* 0x0000004aff4a723e */ /* 0x000fe200030004ff */
[----:B------:R-:W2:Y:S01]  /*9d40*/  LDTM.x32 R4, tmem[UR4+0x60] ;  /* 0x00006004000479ee */ /* 0x000ea200082c0000 */
[----:B------:R-:W-:Y:S01]  /*9d50*/  NOP ;  /* 0x0000000000007918 */ /* 0x000fe20000000000 */
[----:B------:R-:W-:Y:S01]  /*9d60*/  IADD3 R92, PT, PT, R92, 0x190, RZ ;  /* 0x000001905c5c7810 */ /* 0x000fe20007ffe0ff */
[--C-:B------:R-:W-:Y:S01]  /*9d70*/  HADD2.F32 R45, -RZ, R46.reuse.H0_H0 ;  /* 0x2000002eff2d7230 */ /* 0x100fe20000004100 */
[----:B------:R-:W-:Y:S01]  /*9d80*/  F2FP.F16.E5M2.UNPACK_B R54, R75 ;  /* 0x0000004bff36723e */ /* 0x000fe200020004ff */
[----:B------:R-:W-:Y:S01]  /*9d90*/  HADD2.F32 R46, -RZ, R46.H1_H1 ;  /* 0x3000002eff2e7230 */ /* 0x000fe20000004100 */
[----:B------:R-:W-:Y:S01]  /*9da0*/  LOP3.LUT R92, R92, 0xfefffff8, RZ, 0xc0, !PT ;  /* 0xfefffff85c5c7812 */ /* 0x000fe200078ec0ff */
[--C-:B------:R-:W-:Y:S01]  /*9db0*/  HADD2.F32 R49, -RZ, R50.reuse.H0_H0 ;  /* 0x20000032ff317230 */ /* 0x100fe20000004100 */
[----:B----4-:R-:W-:Y:S01]  /*9dc0*/  F2FP.F16.E5M2.UNPACK_B R58, R76 ;  /* 0x0000004cff3a723e */ /* 0x010fe200020004ff */
[----:B------:R-:W-:Y:S01]  /*9dd0*/  HADD2.F32 R50, -RZ, R50.H1_H1 ;  /* 0x30000032ff327230 */ /* 0x000fe20000004100 */
[----:B--2---:R2:W-:Y:S01]  /*9de0*/  SYNCS.ARRIVE.TRANS64.RED.A1T0 RZ, [R92+URZ], RZ ;  /* 0x000000ff5cff79a7 */ /* 0x0045e200081004ff */
[--C-:B------:R-:W-:Y:S01]  /*9df0*/  HADD2.F32 R53, -RZ, R54.reuse.H0_H0 ;  /* 0x20000036ff357230 */ /* 0x100fe20000004100 */
[-C--:B------:R-:W-:Y:S01]  /*9e00*/  F2FP.F16.E5M2.UNPACK_B R62, R77.reuse ;  /* 0x0000004dff3e723e */ /* 0x080fe200020004ff */
[----:B------:R-:W-:Y:S01]  /*9e10*/  HADD2.F32 R54, -RZ, R54.H1_H1 ;  /* 0x30000036ff367230 */ /* 0x000fe20000004100 */
[----:B------:R-:W-:Y:S01]  /*9e20*/  F2FP.F16.E5M2.UNPACK_B R77, R77.H1 ;  /* 0x0000004dff4d723e */ /* 0x000fe200030004ff */
        /* <DEDUP_REMOVED lines=8> */
[----:B------:R-:W-:Y:S02]  /*9eb0*/  HADD2.F32 R64, -RZ, R77.H1_H1 ;  /* 0x3000004dff407230 */ /* 0x000fe40000004100 */
[C---:B------:R-:W-:Y:S01]  /*9ec0*/  FMUL R4, R38.reuse, R4 ;  /* 0x0000000426047220 */ /* 0x040fe20000400000 */
        /* <DEDUP_REMOVED lines=13> */
[--C-:B------:R-:W-:Y:S02]  /*9fa0*/  HADD2.F32 R65, -RZ, R66.reuse.H0_H0 ;  /* 0x20000042ff417230 */ /* 0x100fe40000004100 */
[C---:B------:R-:W-:Y:S01]  /*9fb0*/  FMUL R24, R38.reuse, R28 ;  /* 0x0000001c26187220 */ /* 0x040fe20000400000 */
[----:B------:R-:W-:Y:S02]  /*9fc0*/  HADD2.F32 R66, -RZ, R66.H1_H1 ;  /* 0x30000042ff427230 */ /* 0x000fe40000004100 */
[C---:B------:R-:W-:Y:S01]  /*9fd0*/  FMUL R25, R38.reuse, R29 ;  /* 0x0000001d26197220 */ /* 0x040fe20000400000 */
[--C-:B------:R-:W-:Y:S02]  /*9fe0*/  HADD2.F32 R69, -RZ, R70.reuse.H0_H0 ;  /* 0x20000046ff457230 */ /* 0x100fe40000004100 */
[C---:B------:R-:W-:Y:S01]  /*9ff0*/  FMUL R28, R38.reuse, R32 ;  /* 0x00000020261c7220 */ /* 0x040fe20000400000 */
[----:B------:R-:W-:Y:S02]  /*a000*/  HADD2.F32 R70, -RZ, R70.H1_H1 ;  /* 0x30000046ff467230 */ /* 0x000fe40000004100 */
[C---:B------:R-:W-:Y:S01]  /*a010*/  FMUL R29, R38.reuse, R33 ;  /* 0x00000021261d7220 */ /* 0x040fe20000400000 */
        /* <DEDUP_REMOVED lines=11> */
[C---:B------:R-:W-:Y:S01]  /*a0d0*/  FMUL R11, R38.reuse, R11 ;  /* 0x0000000b260b7220 */ /* 0x040fe20000400000 */
        /* <DEDUP_REMOVED lines=28> */
[----:B------:R-:W-:Y:S02]  /*a2a0*/  HADD2.F32 R62, -RZ, R77.H0_H0 ;  /* 0x2000004dff3e7230 */ /* 0x000fe40000004100 */
[C---:B------:R-:W-:Y:S01]  /*a2b0*/  FFMA R22, R41.reuse, R59, R22 ;  /* 0x0000003b29167223 */ /* 0x040fe20000000016 */
[C---:B------:R-:W-:Y:S01]  /*a2c0*/  FMUL R3, R38.reuse, R26 ;  /* 0x0000001a26037220 */ /* 0x040fe20000400000 */
[C---:B------:R-:W-:Y:S01]  /*a2d0*/  FFMA R23, R41.reuse, R60, R23 ;  /* 0x0000003c29177223 */ /* 0x040fe20000000017 */
[C---:B------:R-:W-:Y:S01]  /*a2e0*/  FMUL R27, R38.reuse, R27 ;  /* 0x0000001b261b7220 */ /* 0x040fe20000400000 */
[C---:B------:R-:W-:Y:S01]  /*a2f0*/  FFMA R0, R41.reuse, R61, R0 ;  /* 0x0000003d29007223 */ /* 0x040fe20000000000 */
[----:B------:R-:W-:Y:S01]  /*a300*/  F2FP.F16.E5M2.UNPACK_B R79, R79.H1 ;  /* 0x0000004fff4f723e */ /* 0x000fe200030004ff */
        /* <DEDUP_REMOVED lines=32> */
[----:B------:R-:W-:Y:S03]  /*a510*/  IADD3 R36, PT, PT, R36, 0x1, RZ ;  /* 0x0000000124247810 */ /* 0x000fe60007ffe0ff */
[----:B------:R2:W-:Y:S01]  /*a520*/  STS.128 [R100+0x5300], R108 ;  /* 0x0053006c64007388 */ /* 0x0005e20000000c00 */
[----:B------:R-:W-:Y:S01]  /*a530*/  @!PT LDS RZ, [RZ] ;  /* 0x00000000fffff984 */ /* 0x000fe20000000800 */
[----:B------:R-:W-:Y:S01]  /*a540*/  @!PT LDS RZ, [RZ] ;  /* 0x00000000fffff984 */ /* 0x000fe20000000800 */
[----:B------:R-:W-:Y:S01]  /*a550*/  @!PT LDS RZ, [RZ] ;  /* 0x00000000fffff984 */ /* 0x000fe20000000800 */
[----:B------:R-:W-:Y:S01]  /*a560*/  @!PT LDS RZ, [RZ] ;  /* 0x00000000fffff984 */ /* 0x000fe20000000800 */
[----:B------:R1:W-:Y:S07]  /*a570*/  MEMBAR.ALL.CTA ;  /* 0x0000000000007992 */ /* 0x0003ee0000008000 */
[----:B-1----:R-:W1:Y:S02]  /*a580*/  FENCE.VIEW.ASYNC.S ;  /* 0x00000000000073c6 */ /* 0x002e640000000000 */
[----:B-1----:R-:W-:Y:S06]  /*a590*/  BAR.SYNC.DEFER_BLOCKING 0x1, 0x80 ;  /* 0x0042000000007b1d */ /* 0x002fec0000010000 */
        /* <DEDUP_REMOVED lines=14> */
[----:B-1----:R-:W-:Y:S04]  /*a680*/  DEPBAR.LE SB0, 0x1 ;  /* 0x000080400000791a */ /* 0x002fe80000000000 */
.L_x_154:
[----:B------:R-:W-:Y:S05]  /*a690*/  BSYNC.RECONVERGENT B0 ;  /* 0x0000000000007941 */ /* 0x000fea0003800200 */
.L_x_153:
[----:B------:R-:W-:Y:S01]  /*a6a0*/  BAR.SYNC.DEFER_BLOCKING 0x1, 0x80 ;  /* 0x0042000000007b1d */ /* 0x000fe20000010000 */
[----:B------:R-:W-:Y:S01]  /*a6b0*/  ISETP.NE.AND P0, PT, R93, 0x2, PT ;  /* 0x000000025d00780c */ /* 0x000fe20003f05270 */
[----:B------:R-:W-:Y:S01]  /*a6c0*/  UISETP.NE.AND UP0, UPT, UR44, URZ, UPT ;  /* 0x000000ff2c00728c */ /* 0x000fe2000bf05270 */
[----:B------:R-:W-:Y:S01]  /*a6d0*/  ISETP.NE.AND P1, PT, R36, 0x4, PT ;  /* 0x000000042400780c */ /* 0x000fe20003f25270 */
[----:B------:R-:W-:Y:S01]  /*a6e0*/  UIADD3 UR26, UPT, UPT, UR37, UR62, URZ ;  /* 0x0000003e251a7290 */ /* 0x000fe2000fffe0ff */
[----:B------:R-:W-:Y:S01]  /*a6f0*/  SEL R3, RZ, 0x1, P0 ;  /* 0x00000001ff037807 */ /* 0x000fe20000000000 */
[----:B------:R-:W-:Y:S01]  /*a700*/  UIADD3 UR20, UPT, UPT, UR38, UR59, URZ ;  /* 0x0000003b26147290 */ /* 0x000fe2000fffe0ff */
[----:B------:R-:W-:Y:S02]  /*a710*/  SEL R0, RZ, 0x1, P1 ;  /* 0x00000001ff007807 */ /* 0x000fe40000800000 */
[----:B------:R-:W-:Y:S02]  /*a720*/  LOP3.LUT R96, R96, R3, RZ, 0x3c, !PT ;  /* 0x0000000360607212 */ /* 0x000fe400078e3cff */
[----:B------:R-:W-:Y:S02]  /*a730*/  LOP3.LUT R97, R97, R0, RZ, 0x3c, !PT ;  /* 0x0000000061617212 */ /* 0x000fe400078e3cff */
[----:B------:R-:W-:Y:S02]  /*a740*/  SEL R93, R93, RZ, P0 ;  /* 0x000000ff5d5d7207 */ /* 0x000fe40000000000 */
[----:B------:R-:W-:Y:S01]  /*a750*/  SEL R36, R36, RZ, P1 ;  /* 0x000000ff24247207 */ /* 0x000fe20000800000 */
[----:B------:R-:W-:Y:S01]  /*a760*/  UMOV UR36, UR58 ;  /* 0x0000003a00247c82 */ /* 0x000fe20008000000 */
[----:B------:R-:W-:Y:S05]  /*a770*/  BRA.U UP0, `(.L_x_155) ;  /* 0xffffffb900c47547 */ /* 0x000fea000b83ffff */
[----:B------:R-:W-:Y:S05]  /*a780*/  EXIT ;  /* 0x000000000000794d */ /* 0x000fea0003800000 */
.L_x_25:
[----:B--2---:R2:W3:Y:S02]  /*a790*/  SYNCS.PHASECHK.TRANS64.TRYWAIT P0, [R0+URZ+0x1c0], R3 ;  /* 0x0001c003000075a7 */ /* 0x0044e400080011ff */
[----:B---3--:R-:W-:Y:S05]  /*a7a0*/  @!P0 NANOSLEEP.SYNCS 0x989680 ;  /* 0x009896800000895d */ /* 0x008fea0003900000 */
[----:B------:R-:W3:Y:S02]  /*a7b0*/  @!P0 SYNCS.PHASECHK.TRANS64 P0, [R0+URZ+0x1c0], R3 ;  /* 0x0001c003000085a7 */ /* 0x000ee400080010ff */
[----:B---3--:R-:W-:Y:S05]  /*a7c0*/  @!P0 BRA `(.L_x_25) ;  /* 0xfffffffc00f08947 */ /* 0x008fea000383ffff */
[----:B------:R-:W-:Y:S05]  /*a7d0*/  BRA `(.L_x_156) ;  /* 0xffffff7400607947 */ /* 0x000fea000383ffff */
.L_x_28:
[----:B--2---:R-:W-:-:S07]  /*a7e0*/  MOV R0, UR33 ;  /* 0x0000002100007c02 */ /* 0x004fce0008000f00 */
.L_x_157:
[----:B--2---:R2:W3:Y:S02]  /*a7f0*/  SYNCS.PHASECHK.TRANS64.TRYWAIT P0, [R0+URZ+0x80], R3 ;  /* 0x00008003000075a7 */ /* 0x0044e400080011ff */
[----:B---3--:R-:W-:Y:S05]  /*a800*/  @!P0 NANOSLEEP.SYNCS 0x989680 ;  /* 0x009896800000895d */ /* 0x008fea0003900000 */
[----:B------:R-:W3:Y:S02]  /*a810*/  @!P0 SYNCS.PHASECHK.TRANS64 P0, [R0+URZ+0x80], R3 ;  /* 0x00008003000085a7 */ /* 0x000ee400080010ff */
[----:B---3--:R-:W-:Y:S05]  /*a820*/  @!P0 BRA `(.L_x_157) ;  /* 0xfffffffc00f08947 */ /* 0x008fea000383ffff */
[----:B------:R-:W-:Y:S05]  /*a830*/  BRA `(.L_x_27) ;  /* 0xffffff7400b07947 */ /* 0x000fea000383ffff */
.L_x_35:
[----:B-1----:R-:W-:-:S07]  /*a840*/  MOV R0, UR17 ;  /* 0x0000001100007c02 */ /* 0x002fce0008000f00 */
.L_x_158:
[----:B-1----:R1:W2:Y:S02]  /*a850*/  SYNCS.PHASECHK.TRANS64.TRYWAIT P0, [R0+URZ+0x80], R3 ;  /* 0x00008003000075a7 */ /* 0x0022a400080011ff */
[----:B--2---:R-:W-:Y:S05]  /*a860*/  @!P0 NANOSLEEP.SYNCS 0x989680 ;  /* 0x009896800000895d */ /* 0x004fea0003900000 */
[----:B------:R-:W2:Y:S02]  /*a870*/  @!P0 SYNCS.PHASECHK.TRANS64 P0, [R0+URZ+0x80], R3 ;  /* 0x00008003000085a7 */ /* 0x000ea400080010ff */
[----:B--2---:R-:W-:Y:S05]  /*a880*/  @!P0 BRA `(.L_x_158) ;  /* 0xfffffffc00f08947 */ /* 0x004fea000383ffff */
[----:B------:R-:W-:Y:S05]  /*a890*/  BRA `(.L_x_34) ;  /* 0xffffff7800747947 */ /* 0x000fea000383ffff */
.L_x_40:
[----:B-1----:R1:W2:Y:S02]  /*a8a0*/  SYNCS.PHASECHK.TRANS64.TRYWAIT P0, [R3+URZ+0x150], R0 ;  /* 0x00015000030075a7 */ /* 0x0022a400080011ff */
[----:B--2---:R-:W-:Y:S05]  /*a8b0*/  @!P0 NANOSLEEP.SYNCS 0x989680 ;  /* 0x009896800000895d */ /* 0x004fea0003900000 */
[----:B------:R-:W2:Y:S02]  /*a8c0*/  @!P0 SYNCS.PHASECHK.TRANS64 P0, [R3+URZ+0x150], R0 ;  /* 0x00015000030085a7 */ /* 0x000ea400080010ff */
[----:B--2---:R-:W-:Y:S05]  /*a8d0*/  @!P0 BRA `(.L_x_40) ;  /* 0xfffffffc00f08947 */ /* 0x004fea000383ffff */
[----:B------:R-:W-:Y:S05]  /*a8e0*/  BRA `(.L_x_159) ;  /* 0xffffff7c00187947 */ /* 0x000fea000383ffff */
.L_x_44:
[----:B-1----:R-:W-:-:S07]  /*a8f0*/  MOV R0, UR4 ;  /* 0x0000000400007c02 */ /* 0x002fce0008000f00 */
.L_x_160:
[----:B-1----:R1:W2:Y:S02]  /*a900*/  SYNCS.PHASECHK.TRANS64.TRYWAIT P0, [R0+URZ], R3 ;  /* 0x00000003000075a7 */ /* 0x0022a400080011ff */
[----:B--2---:R-:W-:Y:S05]  /*a910*/  @!P0 NANOSLEEP.SYNCS 0x989680 ;  /* 0x009896800000895d */ /* 0x004fea0003900000 */
[----:B------:R-:W2:Y:S02]  /*a920*/  @!P0 SYNCS.PHASECHK.TRANS64 P0, [R0+URZ], R3 ;  /* 0x00000003000085a7 */ /* 0x000ea400080010ff */
[----:B--2---:R-:W-:Y:S05]  /*a930*/  @!P0 BRA `(.L_x_160) ;  /* 0xfffffffc00f08947 */ /* 0x004fea000383ffff */
[----:B------:R-:W-:Y:S05]  /*a940*/  BRA `(.L_x_161) ;  /* 0xffffff8000bc7947 */ /* 0x000fea000383ffff */
.L_x_45:
[----:B------:R-:W-:-:S07]  /*a950*/  MOV R0, UR5 ;  /* 0x0000000500007c02 */ /* 0x000fce0008000f00 */
.L_x_162:
[----:B-1----:R1:W2:Y:S02]  /*a960*/  SYNCS.PHASECHK.TRANS64.TRYWAIT P0, [R0+URZ], R3 ;  /* 0x00000003000075a7 */ /* 0x0022a400080011ff */
[----:B--2---:R-:W-:Y:S05]  /*a970*/  @!P0 NANOSLEEP.SYNCS 0x989680 ;  /* 0x009896800000895d */ /* 0x004fea0003900000 */
[----:B------:R-:W2:Y:S02]  /*a980*/  @!P0 SYNCS.PHASECHK.TRANS64 P0, [R0+URZ], R3 ;  /* 0x00000003000085a7 */ /* 0x000ea400080010ff */
[----:B--2---:R-:W-:Y:S05]  /*a990*/  @!P0 BRA `(.L_x_162) ;  /* 0xfffffffc00f08947 */ /* 0x004fea000383ffff */
[----:B------:R-:W-:Y:S05]  /*a9a0*/  BRA `(.L_x_163) ;  /* 0xffffff8000c87947 */ /* 0x000fea000383ffff */
.L_x_46:
[----:B------:R-:W-:-:S07]  /*a9b0*/  MOV R0, UR5 ;  /* 0x0000000500007c02 */ /* 0x000fce0008000f00 */
.L_x_164:
[----:B-1----:R1:W2:Y:S02]  /*a9c0*/  SYNCS.PHASECHK.TRANS64.TRYWAIT P0, [R0+URZ], R3 ;  /* 0x00000003000075a7 */ /* 0x0022a400080011ff */
[----:B--2---:R-:W-:Y:S05]  /*a9d0*/  @!P0 NANOSLEEP.SYNCS 0x989680 ;  /* 0x009896800000895d */ /* 0x004fea0003900000 */
[----:B------:R-:W2:Y:S02]  /*a9e0*/  @!P0 SYNCS.PHASECHK.TRANS64 P0, [R0+URZ], R3 ;  /* 0x00000003000085a7 */ /* 0x000ea400080010ff */
[----:B--2---:R-:W-:Y:S05]  /*a9f0*/  @!P0 BRA `(.L_x_164) ;  /* 0xfffffffc00f08947 */ /* 0x004fea000383ffff */
[----:B------:R-:W-:Y:S05]  /*aa00*/  BRA `(.L_x_165) ;  /* 0xffffff8000d47947 */ /* 0x000fea000383ffff */
.L_x_47:
[----:B------:R-:W-:-:S07]  /*aa10*/  MOV R0, UR5 ;  /* 0x0000000500007c02 */ /* 0x000fce0008000f00 */
.L_x_166:
[----:B-1----:R1:W2:Y:S02]  /*aa20*/  SYNCS.PHASECHK.TRANS64.TRYWAIT P0, [R0+URZ], R3 ;  /* 0x00000003000075a7 */ /* 0x0022a400080011ff */
[----:B--2---:R-:W-:Y:S05]  /*aa30*/  @!P0 NANOSLEEP.SYNCS 0x989680 ;  /* 0x009896800000895d */ /* 0x004fea0003900000 */
[----:B------:R-:W2:Y:S02]  /*aa40*/  @!P0 SYNCS.PHASECHK.TRANS64 P0, [R0+URZ], R3 ;  /* 0x00000003000085a7 */ /* 0x000ea400080010ff */
[----:B--2---:R-:W-:Y:S05]  /*aa50*/  @!P0 BRA `(.L_x_166) ;  /* 0xfffffffc00f08947 */ /* 0x004fea000383ffff */
[----:B------:R-:W-:Y:S05]  /*aa60*/  BRA `(.L_x_167) ;  /* 0xffffff8000e07947 */ /* 0x000fea000383ffff */
.L_x_48:
[----:B------:R-:W-:-:S07]  /*aa70*/  MOV R0, UR5 ;  /* 0x0000000500007c02 */ /* 0x000fce0008000f00 */
.L_x_168:
[----:B-1----:R1:W2:Y:S02]  /*aa80*/  SYNCS.PHASECHK.TRANS64.TRYWAIT P0, [R0+URZ], R3 ;  /* 0x00000003000075a7 */ /* 0x0022a400080011ff */
[----:B--2---:R-:W-:Y:S05]  /*aa90*/  @!P0 NANOSLEEP.SYNCS 0x989680 ;  /* 0x009896800000895d */ /* 0x004fea0003900000 */
[----:B------:R-:W2:Y:S02]  /*aaa0*/  @!P0 SYNCS.PHASECHK.TRANS64 P0, [R0+URZ], R3 ;  /* 0x00000003000085a7 */ /* 0x000ea400080010ff */
[----:B--2---:R-:W-:Y:S05]  /*aab0*/  @!P0 BRA `(.L_x_168) ;  /* 0xfffffffc00f08947 */ /* 0x004fea000383ffff */
[----:B------:R-:W-:Y:S05]  /*aac0*/  BRA `(.L_x_169) ;  /* 0xffffff8000ec7947 */ /* 0x000fea000383ffff */
.L_x_49:
[----:B------:R-:W-:-:S07]  /*aad0*/  MOV R0, UR5 ;  /* 0x0000000500007c02 */ /* 0x000fce0008000f00 */
.L_x_170:
[----:B-1----:R1:W2:Y:S02]  /*aae0*/  SYNCS.PHASECHK.TRANS64.TRYWAIT P0, [R0+URZ], R3 ;  /* 0x00000003000075a7 */ /* 0x0022a400080011ff */
[----:B--2---:R-:W-:Y:S05]  /*aaf0*/  @!P0 NANOSLEEP.SYNCS 0x989680 ;  /* 0x009896800000895d */ /* 0x004fea0003900000 */
[----:B------:R-:W2:Y:S02]  /*ab00*/  @!P0 SYNCS.PHASECHK.TRANS64 P0, [R0+URZ], R3 ;  /* 0x00000003000085a7 */ /* 0x000ea400080010ff */
[----:B--2---:R-:W-:Y:S05]  /*ab10*/  @!P0 BRA `(.L_x_170) ;  /* 0xfffffffc00f08947 */ /* 0x004fea000383ffff */
[----:B------:R-:W-:Y:S05]  /*ab20*/  BRA `(.L_x_171) ;  /* 0xffffff8000f87947 */ /* 0x000fea000383ffff */
.L_x_50:
[----:B------:R-:W-:-:S07]  /*ab30*/  MOV R0, UR5 ;  /* 0x0000000500007c02 */ /* 0x000fce0008000f00 */
.L_x_172:
[----:B-1----:R1:W2:Y:S02]  /*ab40*/  SYNCS.PHASECHK.TRANS64.TRYWAIT P0, [R0+URZ], R3 ;  /* 0x00000003000075a7 */ /* 0x0022a400080011ff */
[----:B--2---:R-:W-:Y:S05]  /*ab50*/  @!P0 NANOSLEEP.SYNCS 0x989680 ;  /* 0x009896800000895d */ /* 0x004fea0003900000 */
[----:B------:R-:W2:Y:S02]  /*ab60*/  @!P0 SYNCS.PHASECHK.TRANS64 P0, [R0+URZ], R3 ;  /* 0x00000003000085a7 */ /* 0x000ea400080010ff */
[----:B--2---:R-:W-:Y:S05]  /*ab70*/  @!P0 BRA `(.L_x_172) ;  /* 0xfffffffc00f08947 */ /* 0x004fea000383ffff */
[----:B------:R-:W-:Y:S05]  /*ab80*/  BRA `(.L_x_173) ;  /* 0xffffff8400047947 */ /* 0x000fea000383ffff */
.L_x_51:
[----:B------:R-:W-:-:S07]  /*ab90*/  MOV R0, UR5 ;  /* 0x0000000500007c02 */ /* 0x000fce0008000f00 */
.L_x_174:
[----:B-1----:R1:W2:Y:S02]  /*aba0*/  SYNCS.PHASECHK.TRANS64.TRYWAIT P0, [R0+URZ], R3 ;  /* 0x00000003000075a7 */ /* 0x0022a400080011ff */
[----:B--2---:R-:W-:Y:S05]  /*abb0*/  @!P0 NANOSLEEP.SYNCS 0x989680 ;  /* 0x009896800000895d */ /* 0x004fea0003900000 */
[----:B------:R-:W2:Y:S02]  /*abc0*/  @!P0 SYNCS.PHASECHK.TRANS64 P0, [R0+URZ], R3 ;  /* 0x00000003000085a7 */ /* 0x000ea400080010ff */
[----:B--2---:R-:W-:Y:S05]  /*abd0*/  @!P0 BRA `(.L_x_174) ;  /* 0xfffffffc00f08947 */ /* 0x004fea000383ffff */
[----:B------:R-:W-:Y:S05]  /*abe0*/  BRA `(.L_x_175) ;  /* 0xffffff8400107947 */ /* 0x000fea000383ffff */
.L_x_52:
[----:B------:R-:W-:-:S07]  /*abf0*/  MOV R0, UR5 ;  /* 0x0000000500007c02 */ /* 0x000fce0008000f00 */
.L_x_176:
[----:B-1----:R1:W2:Y:S02]  /*ac00*/  SYNCS.PHASECHK.TRANS64.TRYWAIT P0, [R0+URZ], R3 ;  /* 0x00000003000075a7 */ /* 0x0022a400080011ff */
[----:B--2---:R-:W-:Y:S05]  /*ac10*/  @!P0 NANOSLEEP.SYNCS 0x989680 ;  /* 0x009896800000895d */ /* 0x004fea0003900000 */
[----:B------:R-:W2:Y:S02]  /*ac20*/  @!P0 SYNCS.PHASECHK.TRANS64 P0, [R0+URZ], R3 ;  /* 0x00000003000085a7 */ /* 0x000ea400080010ff */
[----:B--2---:R-:W-:Y:S05]  /*ac30*/  @!P0 BRA `(.L_x_176) ;  /* 0xfffffffc00f08947 */ /* 0x004fea000383ffff */
[----:B------:R-:W-:Y:S05]  /*ac40*/  BRA `(.L_x_177) ;  /* 0xffffff84001c7947 */ /* 0x000fea000383ffff */
.L_x_53:
[----:B------:R-:W-:-:S07]  /*ac50*/  MOV R0, UR5 ;  /* 0x0000000500007c02 */ /* 0x000fce0008000f00 */
.L_x_178:
[----:B-1----:R1:W2:Y:S02]  /*ac60*/  SYNCS.PHASECHK.TRANS64.TRYWAIT P0, [R0+URZ], R3 ;  /* 0x00000003000075a7 */ /* 0x0022a400080011ff */
[----:B--2---:R-:W-:Y:S05]  /*ac70*/  @!P0 NANOSLEEP.SYNCS 0x989680 ;  /* 0x009896800000895d */ /* 0x004fea0003900000 */
[----:B------:R-:W2:Y:S02]  /*ac80*/  @!P0 SYNCS.PHASECHK.TRANS64 P0, [R0+URZ], R3 ;  /* 0x00000003000085a7 */ /* 0x000ea400080010ff */
[----:B--2---:R-:W-:Y:S05]  /*ac90*/  @!P0 BRA `(.L_x_178) ;  /* 0xfffffffc00f08947 */ /* 0x004fea000383ffff */
[----:B------:R-:W-:Y:S05]  /*aca0*/  BRA `(.L_x_179) ;  /* 0xffffff8400287947 */ /* 0x000fea000383ffff */
.L_x_54:
[----:B------:R-:W-:-:S07]  /*acb0*/  MOV R0, UR5 ;  /* 0x0000000500007c02 */ /* 0x000fce0008000f00 */
.L_x_180:
[----:B-1----:R1:W2:Y:S02]  /*acc0*/  SYNCS.PHASECHK.TRANS64.TRYWAIT P0, [R0+URZ], R3 ;  /* 0x00000003000075a7 */ /* 0x0022a400080011ff */
[----:B--2---:R-:W-:Y:S05]  /*acd0*/  @!P0 NANOSLEEP.SYNCS 0x989680 ;  /* 0x009896800000895d */ /* 0x004fea0003900000 */
[----:B------:R-:W2:Y:S02]  /*ace0*/  @!P0 SYNCS.PHASECHK.TRANS64 P0, [R0+URZ], R3 ;  /* 0x00000003000085a7 */ /* 0x000ea400080010ff */
[----:B--2---:R-:W-:Y:S05]  /*acf0*/  @!P0 BRA `(.L_x_180) ;  /* 0xfffffffc00f08947 */ /* 0x004fea000383ffff */
[----:B------:R-:W-:Y:S05]  /*ad00*/  BRA `(.L_x_181) ;  /* 0xffffff8400347947 */ /* 0x000fea000383ffff */
.L_x_55:
[----:B------:R-:W-:-:S07]  /*ad10*/  MOV R0, UR5 ;  /* 0x0000000500007c02 */ /* 0x000fce0008000f00 */
.L_x_182:
[----:B-1----:R1:W2:Y:S02]  /*ad20*/  SYNCS.PHASECHK.TRANS64.TRYWAIT P0, [R0+URZ], R3 ;  /* 0x00000003000075a7 */ /* 0x0022a400080011ff */
[----:B--2---:R-:W-:Y:S05]  /*ad30*/  @!P0 NANOSLEEP.SYNCS 0x989680 ;  /* 0x009896800000895d */ /* 0x004fea0003900000 */
[----:B------:R-:W2:Y:S02]  /*ad40*/  @!P0 SYNCS.PHASECHK.TRANS64 P0, [R0+URZ], R3 ;  /* 0x00000003000085a7 */ /* 0x000ea400080010ff */
[----:B--2---:R-:W-:Y:S05]  /*ad50*/  @!P0 BRA `(.L_x_182) ;  /* 0xfffffffc00f08947 */ /* 0x004fea000383ffff */
[----:B------:R-:W-:Y:S05]  /*ad60*/  BRA `(.L_x_183) ;  /* 0xffffff8400407947 */ /* 0x000fea000383ffff */
.L_x_56:
[----:B------:R-:W-:-:S07]  /*ad70*/  MOV R0, UR5 ;  /* 0x0000000500007c02 */ /* 0x000fce0008000f00 */
.L_x_184:
[----:B-1----:R1:W2:Y:S02]  /*ad80*/  SYNCS.PHASECHK.TRANS64.TRYWAIT P0, [R0+URZ], R3 ;  /* 0x00000003000075a7 */ /* 0x0022a400080011ff */
[----:B--2---:R-:W-:Y:S05]  /*ad90*/  @!P0 NANOSLEEP.SYNCS 0x989680 ;  /* 0x009896800000895d */ /* 0x004fea0003900000 */
[----:B------:R-:W2:Y:S02]  /*ada0*/  @!P0 SYNCS.PHASECHK.TRANS64 P0, [R0+URZ], R3 ;  /* 0x00000003000085a7 */ /* 0x000ea400080010ff */
[----:B--2---:R-:W-:Y:S05]  /*adb0*/  @!P0 BRA `(.L_x_184) ;  /* 0xfffffffc00f08947 */ /* 0x004fea000383ffff */
[----:B------:R-:W-:Y:S05]  /*adc0*/  BRA `(.L_x_185) ;  /* 0xffffff84004c7947 */ /* 0x000fea000383ffff */
.L_x_57:
[----:B------:R-:W-:-:S07]  /*add0*/  MOV R0, UR5 ;  /* 0x0000000500007c02 */ /* 0x000fce0008000f00 */
.L_x_186:
[----:B-1----:R1:W2:Y:S02]  /*ade0*/  SYNCS.PHASECHK.TRANS64.TRYWAIT P0, [R0+URZ], R3 ;  /* 0x00000003000075a7 */ /* 0x0022a400080011ff */
[----:B--2---:R-:W-:Y:S05]  /*adf0*/  @!P0 NANOSLEEP.SYNCS 0x989680 ;  /* 0x009896800000895d */ /* 0x004fea0003900000 */
[----:B------:R-:W2:Y:S02]  /*ae00*/  @!P0 SYNCS.PHASECHK.TRANS64 P0, [R0+URZ], R3 ;  /* 0x00000003000085a7 */ /* 0x000ea400080010ff */
[----:B--2---:R-:W-:Y:S05]  /*ae10*/  @!P0 BRA `(.L_x_186) ;  /* 0xfffffffc00f08947 */ /* 0x004fea000383ffff */
[----:B------:R-:W-:Y:S05]  /*ae20*/  BRA `(.L_x_187) ;  /* 0xffffff8400587947 */ /* 0x000fea000383ffff */
.L_x_58:
[----:B------:R-:W-:-:S07]  /*ae30*/  MOV R0, UR5 ;  /* 0x0000000500007c02 */ /* 0x000fce0008000f00 */
.L_x_188:
[----:B-1----:R1:W2:Y:S02]  /*ae40*/  SYNCS.PHASECHK.TRANS64.TRYWAIT P0, [R0+URZ], R3 ;  /* 0x00000003000075a7 */ /* 0x0022a400080011ff */
[----:B--2---:R-:W-:Y:S05]  /*ae50*/  @!P0 NANOSLEEP.SYNCS 0x989680 ;  /* 0x009896800000895d */ /* 0x004fea0003900000 */
[----:B------:R-:W2:Y:S02]  /*ae60*/  @!P0 SYNCS.PHASECHK.TRANS64 P0, [R0+URZ], R3 ;  /* 0x00000003000085a7 */ /* 0x000ea400080010ff */
[----:B--2---:R-:W-:Y:S05]  /*ae70*/  @!P0 BRA `(.L_x_188) ;  /* 0xfffffffc00f08947 */ /* 0x004fea000383ffff */
[----:B------:R-:W-:Y:S05]  /*ae80*/  BRA `(.L_x_189) ;  /* 0xffffff8400647947 */ /* 0x000fea000383ffff */
.L_x_61:
[----:B--2---:R2:W3:Y:S02]  /*ae90*/  SYNCS.PHASECHK.TRANS64.TRYWAIT P0, [R2+URZ+0x1b0], R5 ;  /* 0x0001b005020075a7 */ /* 0x0044e400080011ff */
[----:B---3--:R-:W-:Y:S05]  /*aea0*/  @!P0 NANOSLEEP.SYNCS 0x989680 ;  /* 0x009896800000895d */ /* 0x008fea0003900000 */
[----:B------:R-:W3:Y:S02]  /*aeb0*/  @!P0 SYNCS.PHASECHK.TRANS64 P0, [R2+URZ+0x1b0], R5 ;  /* 0x0001b005020085a7 */ /* 0x000ee400080010ff */
[----:B---3--:R-:W-:Y:S05]  /*aec0*/  @!P0 BRA `(.L_x_61) ;  /* 0xfffffffc00f08947 */ /* 0x008fea000383ffff */
[----:B------:R-:W-:Y:S05]  /*aed0*/  BRA `(.L_x_190) ;  /* 0xffffff8400c07947 */ /* 0x000fea000383ffff */
.L_x_62:
[----:B------:R-:W-:-:S07]  /*aee0*/  MOV R2, UR4 ;  /* 0x0000000400027c02 */ /* 0x000fce0008000f00 */
.L_x_191:
[----:B--2---:R2:W3:Y:S02]  /*aef0*/  SYNCS.PHASECHK.TRANS64.TRYWAIT P0, [R2+URZ+0x160], R5 ;  /* 0x00016005020075a7 */ /* 0x0044e400080011ff */
[----:B---3--:R-:W-:Y:S05]  /*af00*/  @!P0 NANOSLEEP.SYNCS 0x989680 ;  /* 0x009896800000895d */ /* 0x008fea0003900000 */
[----:B------:R-:W3:Y:S02]  /*af10*/  @!P0 SYNCS.PHASECHK.TRANS64 P0, [R2+URZ+0x160], R5 ;  /* 0x00016005020085a7 */ /* 0x000ee400080010ff */
[----:B---3--:R-:W-:Y:S05]  /*af20*/  @!P0 BRA `(.L_x_191) ;  /* 0xfffffffc00f08947 */ /* 0x008fea000383ffff */
[----:B------:R-:W-:Y:S05]  /*af30*/  BRA `(.L_x_192) ;  /* 0xffffff8400d07947 */ /* 0x000fea000383ffff */
.L_x_63:
[----:B--2---:R2:W3:Y:S02]  /*af40*/  SYNCS.PHASECHK.TRANS64.TRYWAIT P1, [R2+URZ+0x150], R5 ;  /* 0x00015005020075a7 */ /* 0x0044e400080211ff */
[----:B---3--:R-:W-:Y:S05]  /*af50*/  @!P1 NANOSLEEP.SYNCS 0x989680 ;  /* 0x009896800000995d */ /* 0x008fea0003900000 */
[----:B------:R-:W3:Y:S02]  /*af60*/  @!P1 SYNCS.PHASECHK.TRANS64 P1, [R2+URZ+0x150], R5 ;  /* 0x00015005020095a7 */ /* 0x000ee400080210ff */
[----:B---3--:R-:W-:Y:S05]  /*af70*/  @!P1 BRA `(.L_x_63) ;  /* 0xfffffffc00f09947 */ /* 0x008fea000383ffff */
[----:B------:R-:W-:Y:S05]  /*af80*/  BRA `(.L_x_193) ;  /* 0xffffff8800007947 */ /* 0x000fea000383ffff */
.L_x_66:
[----:B------:R-:W-:-:S07]  /*af90*/  MOV R0, UR4 ;  /* 0x0000000400007c02 */ /* 0x000fce0008000f00 */
.L_x_194:
[----:B--2---:R2:W3:Y:S02]  /*afa0*/  SYNCS.PHASECHK.TRANS64.TRYWAIT P0, [R0+URZ+0x160], R3 ;  /* 0x00016003000075a7 */ /* 0x0044e400080011ff */
[----:B---3--:R-:W-:Y:S05]  /*afb0*/  @!P0 NANOSLEEP.SYNCS 0x989680 ;  /* 0x009896800000895d */ /* 0x008fea0003900000 */
[----:B------:R-:W3:Y:S02]  /*afc0*/  @!P0 SYNCS.PHASECHK.TRANS64 P0, [R0+URZ+0x160], R3 ;  /* 0x00016003000085a7 */ /* 0x000ee400080010ff */
[----:B---3--:R-:W-:Y:S05]  /*afd0*/  @!P0 BRA `(.L_x_194) ;  /* 0xfffffffc00f08947 */ /* 0x008fea000383ffff */
[----:B------:R-:W-:Y:S05]  /*afe0*/  BRA `(.L_x_65) ;  /* 0xffffff8800547947 */ /* 0x000fea000383ffff */
.L_x_75:
[----:B--2---:R-:W-:-:S04]  /*aff0*/  MOV R0, UR5 ;  /* 0x0000000500007c02 */ /* 0x004fc80008000f00 */
[----:B------:R2:W3:Y:S03]  /*b000*/  SYNCS.PHASECHK.TRANS64.TRYWAIT P0, [R0+URZ+0x8], R7 ;  /* 0x00000807000075a7 */ /* 0x0004e600080011ff */
[----:B---3--:R-:W-:Y:S05]  /*b010*/  @!P0 NANOSLEEP.SYNCS 0x989680 ;  /* 0x009896800000895d */ /* 0x008fea0003900000 */
[----:B------:R-:W3:Y:S02]  /*b020*/  @!P0 SYNCS.PHASECHK.TRANS64 P0, [R0+URZ+0x8], R7 ;  /* 0x00000807000085a7 */ /* 0x000ee400080010ff */
[----:B---3--:R-:W-:Y:S05]  /*b030*/  @!P0 BRA `(.L_x_75) ;  /* 0xfffffffc00ec8947 */ /* 0x008fea000383ffff */
[----:B------:R-:W-:Y:S05]  /*b040*/  BRA `(.L_x_74) ;  /* 0xffffff8c00087947 */ /* 0x000fea000383ffff */
.L_x_77:
[----:B------:R-:W-:Y:S01]  /*b050*/  BSSY B0, `(.L_x_195) ;  /* 0x0000006000007945 */ /* 0x000fe20003800000 */
[----:B------:R-:W-:-:S07]  /*b060*/  MOV R15, 0xffffffff ;  /* 0xffffffff000f7802 */ /* 0x000fce0000000f00 */
[----:B-12--5:R-:W-:Y:S05]  /*b070*/  WARPSYNC.COLLECTIVE R15, `(.L_x_196) ;  /* 0x000000000f0c7348 */ /* 0x026fea0003c00000 */
[----:B------:R-:W-:Y:S02]  /*b080*/  ELECT P6, UR79, PT ;  /* 0x00000000004f782f */ /* 0x000fe400038c0000 */
[----:B------:R-:W-:Y:S01]  /*b090*/  MOV R14, UR79 ;  /* 0x0000004f000e7c02 */ /* 0x000fe20008000f00 */
[----:B-12--5:R-:W-:Y:S10]  /*b0a0*/  ENDCOLLECTIVE ;  /* 0x000000000000791b */ /* 0x026ff40003800000 */
.L_x_196:
[----:B------:R-:W-:Y:S05]  /*b0b0*/  BSYNC B0 ;  /* 0x0000000000007941 */ /* 0x000fea0003800000 */
.L_x_195:
[----:B------:R-:W-:Y:S05]  /*b0c0*/  BRA `(.L_x_197) ;  /* 0xffffff8c00387947 */ /* 0x000fea000383ffff */
.L_x_79:
[----:B--2---:R-:W-:-:S04]  /*b0d0*/  MOV R0, UR5 ;  /* 0x0000000500007c02 */ /* 0x004fc80008000f00 */
[----:B------:R2:W3:Y:S03]  /*b0e0*/  SYNCS.PHASECHK.TRANS64.TRYWAIT P0, [R0+URZ+0x8], R5 ;  /* 0x00000805000075a7 */ /* 0x0004e600080011ff */
[----:B---3--:R-:W-:Y:S05]  /*b0f0*/  @!P0 NANOSLEEP.SYNCS 0x989680 ;  /* 0x009896800000895d */ /* 0x008fea0003900000 */
[----:B------:R-:W3:Y:S02]  /*b100*/  @!P0 SYNCS.PHASECHK.TRANS64 P0, [R0+URZ+0x8], R5 ;  /* 0x00000805000085a7 */ /* 0x000ee400080010ff */
[----:B---3--:R-:W-:Y:S05]  /*b110*/  @!P0 BRA `(.L_x_79) ;  /* 0xfffffffc00ec8947 */ /* 0x008fea000383ffff */
[----:B------:R-:W-:Y:S05]  /*b120*/  BRA `(.L_x_78) ;  /* 0xffffff8c003c7947 */ /* 0x000fea000383ffff */
.L_x_80:
[----:B-1----:R1:W2:Y:S02]  /*b130*/  SYNCS.PHASECHK.TRANS64.TRYWAIT P0, [R0+URZ+0x150], R5 ;  /* 0x00015005000075a7 */ /* 0x0022a400080011ff */
[----:B--2---:R-:W-:Y:S05]  /*b140*/  @!P0 NANOSLEEP.SYNCS 0x989680 ;  /* 0x009896800000895d */ /* 0x004fea0003900000 */
[----:B------:R-:W2:Y:S02]  /*b150*/  @!P0 SYNCS.PHASECHK.TRANS64 P0, [R0+URZ+0x150], R5 ;  /* 0x00015005000085a7 */ /* 0x000ea400080010ff */
[----:B--2---:R-:W-:Y:S05]  /*b160*/  @!P0 BRA `(.L_x_80) ;  /* 0xfffffffc00f08947 */ /* 0x004fea000383ffff */
[----:B------:R-:W-:Y:S05]  /*b170*/  BRA `(.L_x_198) ;  /* 0xffffff9000187947 */ /* 0x000fea000383ffff */
.L_x_82:
[----:B------:R-:W-:-:S07]  /*b180*/  MOV R0, UR23 ;  /* 0x0000001700007c02 */ /* 0x000fce0008000f00 */
.L_x_199:
[----:B-1----:R1:W2:Y:S02]  /*b190*/  SYNCS.PHASECHK.TRANS64.TRYWAIT P0, [R0+URZ+0x190], R5 ;  /* 0x00019005000075a7 */ /* 0x0022a400080011ff */
[----:B--2---:R-:W-:Y:S05]  /*b1a0*/  @!P0 NANOSLEEP.SYNCS 0x989680 ;  /* 0x009896800000895d */ /* 0x004fea0003900000 */
[----:B------:R-:W2:Y:S02]  /*b1b0*/  @!P0 SYNCS.PHASECHK.TRANS64 P0, [R0+URZ+0x190], R5 ;  /* 0x00019005000085a7 */ /* 0x000ea400080010ff */
[----:B--2---:R-:W-:Y:S05]  /*b1c0*/  @!P0 BRA `(.L_x_199) ;  /* 0xfffffffc00f08947 */ /* 0x004fea000383ffff */
[----:B------:R-:W-:Y:S05]  /*b1d0*/  BRA `(.L_x_200) ;  /* 0xffffff9000647947 */ /* 0x000fea000383ffff */
.L_x_85:
[----:B------:R-:W-:Y:S07]  /*b1e0*/  MOV R0, UR5 ;  /* 0x0000000500007c02 */ /* 0x000fee0008000f00 */
.L_x_201:
[----:B-1----:R1:W2:Y:S02]  /*b1f0*/  SYNCS.PHASECHK.TRANS64.TRYWAIT P0, [R0+URZ], R5 ;  /* 0x00000005000075a7 */ /* 0x0022a400080011ff */
[----:B--2---:R-:W-:Y:S05]  /*b200*/  @!P0 NANOSLEEP.SYNCS 0x989680 ;  /* 0x009896800000895d */ /* 0x004fea0003900000 */
[----:B------:R-:W2:Y:S02]  /*b210*/  @!P0 SYNCS.PHASECHK.TRANS64 P0, [R0+URZ], R5 ;  /* 0x00000005000085a7 */ /* 0x000ea400080010ff */
[----:B--2---:R-:W-:Y:S05]  /*b220*/  @!P0 BRA `(.L_x_201) ;  /* 0xfffffffc00f08947 */ /* 0x004fea000383ffff */
[----:B------:R-:W-:Y:S05]  /*b230*/  BRA `(.L_x_84) ;  /* 0xffffff9000787947 */ /* 0x000fea000383ffff */
.L_x_89:
[----:B-1----:R-:W-:-:S07]  /*b240*/  MOV R0, UR4 ;  /* 0x0000000400007c02 */ /* 0x002fce0008000f00 */
.L_x_202:
[----:B-1----:R1:W2:Y:S02]  /*b250*/  SYNCS.PHASECHK.TRANS64.TRYWAIT P0, [R0+URZ], R3 ;  /* 0x00000003000075a7 */ /* 0x0022a400080011ff */
[----:B--2---:R-:W-:Y:S05]  /*b260*/  @!P0 NANOSLEEP.SYNCS 0x989680 ;  /* 0x009896800000895d */ /* 0x004fea0003900000 */
[----:B------:R-:W2:Y:S02]  /*b270*/  @!P0 SYNCS.PHASECHK.TRANS64 P0, [R0+URZ], R3 ;  /* 0x00000003000085a7 */ /* 0x000ea400080010ff */
[----:B--2---:R-:W-:Y:S05]  /*b280*/  @!P0 BRA `(.L_x_202) ;  /* 0xfffffffc00f08947 */ /* 0x004fea000383ffff */
[----:B------:R-:W-:Y:S05]  /*b290*/  BRA `(.L_x_203) ;  /* 0xffffff9400447947 */ /* 0x000fea000383ffff */
.L_x_90:
[----:B------:R-:W-:-:S07]  /*b2a0*/  MOV R0, UR5 ;  /* 0x0000000500007c02 */ /* 0x000fce0008000f00 */
.L_x_204:
[----:B-1----:R1:W2:Y:S02]  /*b2b0*/  SYNCS.PHASECHK.TRANS64.TRYWAIT P0, [R0+URZ], R3 ;  /* 0x00000003000075a7 */ /* 0x0022a400080011ff */
[----:B--2---:R-:W-:Y:S05]  /*b2c0*/  @!P0 NANOSLEEP.SYNCS 0x989680 ;  /* 0x009896800000895d */ /* 0x004fea0003900000 */
[----:B------:R-:W2:Y:S02]  /*b2d0*/  @!P0 SYNCS.PHASECHK.TRANS64 P0, [R0+URZ], R3 ;  /* 0x00000003000085a7 */ /* 0x000ea400080010ff */
[----:B--2---:R-:W-:Y:S05]  /*b2e0*/  @!P0 BRA `(.L_x_204) ;  /* 0xfffffffc00f08947 */ /* 0x004fea000383ffff */
[----:B------:R-:W-:Y:S05]  /*b2f0*/  BRA `(.L_x_205) ;  /* 0xffffff9400507947 */ /* 0x000fea000383ffff */
.L_x_91:
[----:B------:R-:W-:-:S07]  /*b300*/  MOV R0, UR5 ;  /* 0x0000000500007c02 */ /* 0x000fce0008000f00 */
.L_x_206:
[----:B-1----:R1:W2:Y:S02]  /*b310*/  SYNCS.PHASECHK.TRANS64.TRYWAIT P0, [R0+URZ], R3 ;  /* 0x00000003000075a7 */ /* 0x0022a400080011ff */
[----:B--2---:R-:W-:Y:S05]  /*b320*/  @!P0 NANOSLEEP.SYNCS 0x989680 ;  /* 0x009896800000895d */ /* 0x004fea0003900000 */
[----:B------:R-:W2:Y:S02]  /*b330*/  @!P0 SYNCS.PHASECHK.TRANS64 P0, [R0+URZ], R3 ;  /* 0x00000003000085a7 */ /* 0x000ea400080010ff */
[----:B--2---:R-:W-:Y:S05]  /*b340*/  @!P0 BRA `(.L_x_206) ;  /* 0xfffffffc00f08947 */ /* 0x004fea000383ffff */
[----:B------:R-:W-:Y:S05]  /*b350*/  BRA `(.L_x_207) ;  /* 0xffffff94005c7947 */ /* 0x000fea000383ffff */
.L_x_94:
[----:B------:R-:W-:-:S07]  /*b360*/  MOV R0, UR17 ;  /* 0x0000001100007c02 */ /* 0x000fce0008000f00 */
.L_x_208:
[----:B-1----:R1:W2:Y:S02]  /*b370*/  SYNCS.PHASECHK.TRANS64.TRYWAIT P1, [R0+URZ+0x1d0], R3 ;  /* 0x0001d003000075a7 */ /* 0x0022a400080211ff */
[----:B--2---:R-:W-:Y:S05]  /*b380*/  @!P1 NANOSLEEP.SYNCS 0x989680 ;  /* 0x009896800000995d */ /* 0x004fea0003900000 */
[----:B------:R-:W2:Y:S02]  /*b390*/  @!P1 SYNCS.PHASECHK.TRANS64 P1, [R0+URZ+0x1d0], R3 ;  /* 0x0001d003000095a7 */ /* 0x000ea400080210ff */
[----:B--2---:R-:W-:Y:S05]  /*b3a0*/  @!P1 BRA `(.L_x_208) ;  /* 0xfffffffc00f09947 */ /* 0x004fea000383ffff */
[----:B------:R-:W-:Y:S05]  /*b3b0*/  BRA `(.L_x_209) ;  /* 0xffffff9400a87947 */ /* 0x000fea000383ffff */
.L_x_99:
[----:B---3--:R3:W4:Y:S02]  /*b3c0*/  SYNCS.PHASECHK.TRANS64.TRYWAIT P0, [R12+URZ+0x150], R9 ;  /* 0x000150090c0075a7 */ /* 0x00872400080011ff */
[----:B----4-:R-:W-:Y:S05]  /*b3d0*/  @!P0 NANOSLEEP.SYNCS 0x989680 ;  /* 0x009896800000895d */ /* 0x010fea0003900000 */
[----:B------:R-:W4:Y:S02]  /*b3e0*/  @!P0 SYNCS.PHASECHK.TRANS64 P0, [R12+URZ+0x150], R9 ;  /* 0x000150090c0085a7 */ /* 0x000f2400080010ff */
[----:B----4-:R-:W-:Y:S05]  /*b3f0*/  @!P0 BRA `(.L_x_99) ;  /* 0xfffffffc00f08947 */ /* 0x010fea000383ffff */
[----:B------:R-:W-:Y:S05]  /*b400*/  BRA `(.L_x_210) ;  /* 0xffffff9800dc7947 */ /* 0x000fea000383ffff */
.L_x_102:
[----:B------:R-:W-:Y:S07]  /*b410*/  MOV R0, UR21 ;  /* 0x0000001500007c02 */ /* 0x000fee0008000f00 */
.L_x_211:
[----:B-1----:R1:W3:Y:S02]  /*b420*/  SYNCS.PHASECHK.TRANS64.TRYWAIT P2, [R0+URZ+0x148], R11 ;  /* 0x0001480b000075a7 */ /* 0x0022e400080411ff */
[----:B---3--:R-:W-:Y:S05]  /*b430*/  @!P2 NANOSLEEP.SYNCS 0x989680 ;  /* 0x009896800000a95d */ /* 0x008fea0003900000 */
[----:B------:R-:W3:Y:S02]  /*b440*/  @!P2 SYNCS.PHASECHK.TRANS64 P2, [R0+URZ+0x148], R11 ;  /* 0x0001480b0000a5a7 */ /* 0x000ee400080410ff */
[----:B---3--:R-:W-:Y:S05]  /*b450*/  @!P2 BRA `(.L_x_211) ;  /* 0xfffffffc00f0a947 */ /* 0x008fea000383ffff */
[----:B------:R-:W-:Y:S05]  /*b460*/  BRA `(.L_x_101) ;  /* 0xffffffa000447947 */ /* 0x000fea000383ffff */
.L_x_105:
[----:B---3--:R-:W-:Y:S07]  /*b470*/  MOV R0, UR21 ;  /* 0x0000001500007c02 */ /* 0x008fee0008000f00 */
.L_x_212:
[----:B-1----:R1:W3:Y:S02]  /*b480*/  SYNCS.PHASECHK.TRANS64.TRYWAIT P0, [R0+URZ+0x120], R9 ;  /* 0x00012009000075a7 */ /* 0x0022e400080011ff */
[----:B---3--:R-:W-:Y:S05]  /*b490*/  @!P0 NANOSLEEP.SYNCS 0x989680 ;  /* 0x009896800000895d */ /* 0x008fea0003900000 */
[----:B------:R-:W3:Y:S02]  /*b4a0*/  @!P0 SYNCS.PHASECHK.TRANS64 P0, [R0+URZ+0x120], R9 ;  /* 0x00012009000085a7 */ /* 0x000ee400080010ff */
[----:B---3--:R-:W-:Y:S05]  /*b4b0*/  @!P0 BRA `(.L_x_212) ;  /* 0xfffffffc00f08947 */ /* 0x008fea000383ffff */
[----:B------:R-:W-:Y:S05]  /*b4c0*/  BRA `(.L_x_213) ;  /* 0xffffffa000a07947 */ /* 0x000fea000383ffff */
.L_x_106:
[----:B------:R-:W-:Y:S07]  /*b4d0*/  MOV R0, UR21 ;  /* 0x0000001500007c02 */ /* 0x000fee0008000f00 */
.L_x_214:
[----:B-1----:R1:W3:Y:S02]  /*b4e0*/  SYNCS.PHASECHK.TRANS64.TRYWAIT P0, [R0+URZ+0x128], R9 ;  /* 0x00012809000075a7 */ /* 0x0022e400080011ff */
[----:B---3--:R-:W-:Y:S05]  /*b4f0*/  @!P0 NANOSLEEP.SYNCS 0x989680 ;  /* 0x009896800000895d */ /* 0x008fea0003900000 */
[----:B------:R-:W3:Y:S02]  /*b500*/  @!P0 SYNCS.PHASECHK.TRANS64 P0, [R0+URZ+0x128], R9 ;  /* 0x00012809000085a7 */ /* 0x000ee400080010ff */
[----:B---3--:R-:W-:Y:S05]  /*b510*/  @!P0 BRA `(.L_x_214) ;  /* 0xfffffffc00f08947 */ /* 0x008fea000383ffff */
[----:B------:R-:W-:Y:S05]  /*b520*/  BRA `(.L_x_215) ;  /* 0xffffffa000f87947 */ /* 0x000fea000383ffff */
.L_x_107:
[----:B------:R-:W-:Y:S07]  /*b530*/  MOV R0, UR21 ;  /* 0x0000001500007c02 */ /* 0x000fee0008000f00 */
.L_x_216:
[----:B-1----:R1:W3:Y:S02]  /*b540*/  SYNCS.PHASECHK.TRANS64.TRYWAIT P0, [R0+URZ+0x130], R9 ;  /* 0x00013009000075a7 */ /* 0x0022e400080011ff */
[----:B---3--:R-:W-:Y:S05]  /*b550*/  @!P0 NANOSLEEP.SYNCS 0x989680 ;  /* 0x009896800000895d */ /* 0x008fea0003900000 */
[----:B------:R-:W3:Y:S02]  /*b560*/  @!P0 SYNCS.PHASECHK.TRANS64 P0, [R0+URZ+0x130], R9 ;  /* 0x00013009000085a7 */ /* 0x000ee400080010ff */
[----:B---3--:R-:W-:Y:S05]  /*b570*/  @!P0 BRA `(.L_x_216) ;  /* 0xfffffffc00f08947 */ /* 0x008fea000383ffff */
[----:B------:R-:W-:Y:S05]  /*b580*/  BRA `(.L_x_217) ;  /* 0xffffffa400547947 */ /* 0x000fea000383ffff */
.L_x_108:
[----:B------:R-:W-:Y:S07]  /*b590*/  MOV R0, UR21 ;  /* 0x0000001500007c02 */ /* 0x000fee0008000f00 */
.L_x_218:
[----:B-1----:R1:W3:Y:S02]  /*b5a0*/  SYNCS.PHASECHK.TRANS64.TRYWAIT P0, [R0+URZ+0x138], R9 ;  /* 0x00013809000075a7 */ /* 0x0022e400080011ff */
[----:B---3--:R-:W-:Y:S05]  /*b5b0*/  @!P0 NANOSLEEP.SYNCS 0x989680 ;  /* 0x009896800000895d */ /* 0x008fea0003900000 */
[----:B------:R-:W3:Y:S02]  /*b5c0*/  @!P0 SYNCS.PHASECHK.TRANS64 P0, [R0+URZ+0x138], R9 ;  /* 0x00013809000085a7 */ /* 0x000ee400080010ff */
[----:B---3--:R-:W-:Y:S05]  /*b5d0*/  @!P0 BRA `(.L_x_218) ;  /* 0xfffffffc00f08947 */ /* 0x008fea000383ffff */
[----:B------:R-:W-:Y:S05]  /*b5e0*/  BRA `(.L_x_219) ;  /* 0xffffffa400b07947 */ /* 0x000fea000383ffff */
.L_x_110:
[----:B------:R-:W-:-:S07]  /*b5f0*/  MOV R0, UR21 ;  /* 0x0000001500007c02 */ /* 0x000fce0008000f00 */
.L_x_220:
[----:B-1----:R1:W4:Y:S02]  /*b600*/  SYNCS.PHASECHK.TRANS64.TRYWAIT P0, [R0+URZ+0x120], R3 ;  /* 0x00012003000075a7 */ /* 0x00232400080011ff */
[----:B----4-:R-:W-:Y:S05]  /*b610*/  @!P0 NANOSLEEP.SYNCS 0x989680 ;  /* 0x009896800000895d */ /* 0x010fea0003900000 */
[----:B------:R-:W4:Y:S02]  /*b620*/  @!P0 SYNCS.PHASECHK.TRANS64 P0, [R0+URZ+0x120], R3 ;  /* 0x00012003000085a7 */ /* 0x000f2400080010ff */
[----:B----4-:R-:W-:Y:S05]  /*b630*/  @!P0 BRA `(.L_x_220) ;  /* 0xfffffffc00f08947 */ /* 0x010fea000383ffff */
[----:B------:R-:W-:Y:S05]  /*b640*/  BRA `(.L_x_221) ;  /* 0xffffffa8003c7947 */ /* 0x000fea000383ffff */
.L_x_111:
[----:B-1----:R-:W-:-:S07]  /*b650*/  MOV R0, UR21 ;  /* 0x0000001500007c02 */ /* 0x002fce0008000f00 */
.L_x_222:
[----:B-1----:R1:W4:Y:S02]  /*b660*/  SYNCS.PHASECHK.TRANS64.TRYWAIT P0, [R0+URZ+0x128], R3 ;  /* 0x00012803000075a7 */ /* 0x00232400080011ff */
[----:B----4-:R-:W-:Y:S05]  /*b670*/  @!P0 NANOSLEEP.SYNCS 0x989680 ;  /* 0x009896800000895d */ /* 0x010fea0003900000 */
[----:B------:R-:W4:Y:S02]  /*b680*/  @!P0 SYNCS.PHASECHK.TRANS64 P0, [R0+URZ+0x128], R3 ;  /* 0x00012803000085a7 */ /* 0x000f2400080010ff */
[----:B----4-:R-:W-:Y:S05]  /*b690*/  @!P0 BRA `(.L_x_222) ;  /* 0xfffffffc00f08947 */ /* 0x010fea000383ffff */
[----:B------:R-:W-:Y:S05]  /*b6a0*/  BRA `(.L_x_223) ;  /* 0xffffffa8002c7947 */ /* 0x000fea000383ffff */
.L_x_112:
[----:B-1----:R-:W-:-:S07]  /*b6b0*/  MOV R0, UR21 ;  /* 0x0000001500007c02 */ /* 0x002fce0008000f00 */
.L_x_224:
[----:B-1----:R1:W4:Y:S02]  /*b6c0*/  SYNCS.PHASECHK.TRANS64.TRYWAIT P0, [R0+URZ+0x130], R3 ;  /* 0x00013003000075a7 */ /* 0x00232400080011ff */
[----:B----4-:R-:W-:Y:S05]  /*b6d0*/  @!P0 NANOSLEEP.SYNCS 0x989680 ;  /* 0x009896800000895d */ /* 0x010fea0003900000 */
[----:B------:R-:W4:Y:S02]  /*b6e0*/  @!P0 SYNCS.PHASECHK.TRANS64 P0, [R0+URZ+0x130], R3 ;  /* 0x00013003000085a7 */ /* 0x000f2400080010ff */
[----:B----4-:R-:W-:Y:S05]  /*b6f0*/  @!P0 BRA `(.L_x_224) ;  /* 0xfffffffc00f08947 */ /* 0x010fea000383ffff */
[----:B------:R-:W-:Y:S05]  /*b700*/  BRA `(.L_x_225) ;  /* 0xffffffa8001c7947 */ /* 0x000fea000383ffff */
.L_x_114:
[----:B--2---:R2:W3:Y:S02]  /*b710*/  SYNCS.PHASECHK.TRANS64.TRYWAIT P0, [R3+URZ+0x150], R0 ;  /* 0x00015000030075a7 */ /* 0x0044e400080011ff */
[----:B---3--:R-:W-:Y:S05]  /*b720*/  @!P0 NANOSLEEP.SYNCS 0x989680 ;  /* 0x009896800000895d */ /* 0x008fea0003900000 */
[----:B------:R-:W3:Y:S02]  /*b730*/  @!P0 SYNCS.PHASECHK.TRANS64 P0, [R3+URZ+0x150], R0 ;  /* 0x00015000030085a7 */ /* 0x000ee400080010ff */
[----:B---3--:R-:W-:Y:S05]  /*b740*/  @!P0 BRA `(.L_x_114) ;  /* 0xfffffffc00f08947 */ /* 0x008fea000383ffff */
[----:B------:R-:W-:Y:S05]  /*b750*/  BRA `(.L_x_226) ;  /* 0xffffffa800e07947 */ /* 0x000fea000383ffff */
.L_x_125:
[----:B--2---:R2:W1:Y:S02]  /*b760*/  SYNCS.PHASECHK.TRANS64.TRYWAIT P1, [R5+URZ+0x100], R2 ;  /* 0x00010002050075a7 */ /* 0x00446400080211ff */
[----:B-1----:R-:W-:Y:S05]  /*b770*/  @!P1 NANOSLEEP.SYNCS 0x989680 ;  /* 0x009896800000995d */ /* 0x002fea0003900000 */
[----:B------:R-:W1:Y:S02]  /*b780*/  @!P1 SYNCS.PHASECHK.TRANS64 P1, [R5+URZ+0x100], R2 ;  /* 0x00010002050095a7 */ /* 0x000e6400080210ff */
[----:B-1----:R-:W-:Y:S05]  /*b790*/  @!P1 BRA `(.L_x_125) ;  /* 0xfffffffc00f09947 */ /* 0x002fea000383ffff */
[----:B------:R-:W-:Y:S05]  /*b7a0*/  BRA `(.L_x_124) ;  /* 0xffffffb800407947 */ /* 0x000fea000383ffff */
.L_x_127:
[----:B-1----:R1:W3:Y:S02]  /*b7b0*/  SYNCS.PHASECHK.TRANS64.TRYWAIT P0, [R92+URZ+0x170], R7 ;  /* 0x000170075c0075a7 */ /* 0x0022e400080011ff */
[----:B---3--:R-:W-:Y:S05]  /*b7c0*/  @!P0 NANOSLEEP.SYNCS 0x989680 ;  /* 0x009896800000895d */ /* 0x008fea0003900000 */
[----:B------:R-:W3:Y:S02]  /*b7d0*/  @!P0 SYNCS.PHASECHK.TRANS64 P0, [R92+URZ+0x170], R7 ;  /* 0x000170075c0085a7 */ /* 0x000ee400080010ff */
[----:B---3--:R-:W-:Y:S05]  /*b7e0*/  @!P0 BRA `(.L_x_127) ;  /* 0xfffffffc00f08947 */ /* 0x008fea000383ffff */
[----:B------:R-:W-:Y:S05]  /*b7f0*/  BRA `(.L_x_126) ;  /* 0xffffffb800907947 */ /* 0x000fea000383ffff */
.L_x_135:
[----:B---3--:R3:W4:Y:S02]  /*b800*/  SYNCS.PHASECHK.TRANS64.TRYWAIT P0, [R112+URZ+0x100], R3 ;  /* 0x00010003700075a7 */ /* 0x00872400080011ff */
[----:B----4-:R-:W-:Y:S05]  /*b810*/  @!P0 NANOSLEEP.SYNCS 0x989680 ;  /* 0x009896800000895d */ /* 0x010fea0003900000 */
[----:B------:R-:W4:Y:S02]  /*b820*/  @!P0 SYNCS.PHASECHK.TRANS64 P0, [R112+URZ+0x100], R3 ;  /* 0x00010003700085a7 */ /* 0x000f2400080010ff */
[----:B----4-:R-:W-:Y:S05]  /*b830*/  @!P0 BRA `(.L_x_135) ;  /* 0xfffffffc00f08947 */ /* 0x010fea000383ffff */
[----:B------:R-:W-:Y:S05]  /*b840*/  BRA `(.L_x_134) ;  /* 0xffffffc400987947 */ /* 0x000fea000383ffff */
.L_x_143:
[----:B---3--:R3:W4:Y:S02]  /*b850*/  SYNCS.PHASECHK.TRANS64.TRYWAIT P0, [R112+URZ+0x100], R5 ;  /* 0x00010005700075a7 */ /* 0x00872400080011ff */
[----:B----4-:R-:W-:Y:S05]  /*b860*/  @!P0 NANOSLEEP.SYNCS 0x989680 ;  /* 0x009896800000895d */ /* 0x010fea0003900000 */
[----:B------:R-:W4:Y:S02]  /*b870*/  @!P0 SYNCS.PHASECHK.TRANS64 P0, [R112+URZ+0x100], R5 ;  /* 0x00010005700085a7 */ /* 0x000f2400080010ff */
[----:B----4-:R-:W-:Y:S05]  /*b880*/  @!P0 BRA `(.L_x_143) ;  /* 0xfffffffc00f08947 */ /* 0x010fea000383ffff */
[----:B------:R-:W-:Y:S05]  /*b890*/  BRA `(.L_x_142) ;  /* 0xffffffd000e87947 */ /* 0x000fea000383ffff */
.L_x_151:
[----:B---3--:R3:W4:Y:S02]  /*b8a0*/  SYNCS.PHASECHK.TRANS64.TRYWAIT P0, [R103+URZ+0x100], R4 ;  /* 0x00010004670075a7 */ /* 0x00872400080011ff */
[----:B----4-:R-:W-:Y:S05]  /*b8b0*/  @!P0 NANOSLEEP.SYNCS 0x989680 ;  /* 0x009896800000895d */ /* 0x010fea0003900000 */
[----:B------:R-:W4:Y:S02]  /*b8c0*/  @!P0 SYNCS.PHASECHK.TRANS64 P0, [R103+URZ+0x100], R4 ;  /* 0x00010004670085a7 */ /* 0x000f2400080010ff */
[----:B----4-:R-:W-:Y:S05]  /*b8d0*/  @!P0 BRA `(.L_x_151) ;  /* 0xfffffffc00f08947 */ /* 0x010fea000383ffff */
[----:B------:R-:W-:Y:S05]  /*b8e0*/  BRA `(.L_x_150) ;  /* 0xffffffe000407947 */ /* 0x000fea000383ffff */
        .weak           $__internal_0_$__cuda_sm10x_tcgen05_guardrail_trap_col_being_dealloced_not_returned_by_alloc
        .type           $__internal_0_$__cuda_sm10x_tcgen05_guardrail_trap_col_being_dealloced_not_returned_by_alloc,@function
        .size           $__internal_0_$__cuda_sm10x_tcgen05_guardrail_trap_col_being_dealloced_not_returned_by_alloc,($__internal_1_$__cuda_sm10x_tcgen05_guardrail_trap_phase_invalid_during_alloc - $__internal_0_$__cuda_sm10x_tcgen05_guardrail_trap_col_being_dealloced_not_returned_by_alloc)
$__internal_0_$__cuda_sm10x_tcgen05_guardrail_trap_col_being_dealloced_not_returned_by_alloc:
[----:B------:R-:W-:Y:S05]  /*b8f0*/  BPT.TRAP 0x1 ;  /* 0x000000040000795c */ /* 0x000fea0000300000 */
[----:B------:R-:W-:-:S04]  /*b900*/  HFMA2 R3, -RZ, RZ, 0, 0 ;  /* 0x00000000ff037431 */ /* 0x000fc800000001ff */
[----:B------:R-:W-:Y:S05]  /*b910*/  RET.REL.NODEC R2 `(_ZN7cutlass13device_kernelINS_4gemm6kernel13GemmUniversalIN4cute5tupleIJiiiiEEENS1_10collective13CollectiveMmaINS1_35MainloopSm100TmaUmmaWarpSpecializedILi16ELi2ELi4ENS5_IJNS4_1CILi4EEENSA_ILi2EEENSA_ILi1EEEEEEEENS5_IJNSA_ILi128EEENSA_ILi256EEENSA_ILi64EEEEEENS_12float_e5m2_tENS5_IJlSD_lEEESK_SL_NS4_8TiledMMAINS4_8MMA_AtomIJNS4_10MMA_TraitsINS4_25SM100_MMA_F8F6F4_2x1SM_SSEJSK_SK_fSG_SH_NS4_17integral_constantINS4_4UMMA5MajorELSS_0EEEST_NSQ_INSR_7ScaleInELSU_0EEESV_EEEEEENS4_6LayoutINS5_IJSD_SD_SD_EEENS5_IJNSA_ILi0EEES10_S10_EEEEENS5_IJNS4_10UnderscoreES13_S13_EEEEENS4_28SM100_TMA_2SM_LOAD_MULTICASTENS4_14ComposedLayoutINS4_7SwizzleILi2ELi4ELi3EEENS4_18smem_ptr_flag_bitsILi8EEENSY_INS5_IJNSA_ILi8EEESI_EEENS5_IJSI_SD_EEEEEEEvNS4_8identityES16_S1G_vS1H_EENS_8epilogue10collective18CollectiveEpilogueINS1J_23Sm100TmaWarpSpecializedILi4ELi2ELi32ELb0ELb0EEEJNS5_IJSI_SH_SI_EEENS5_IJNSY_ISI_SD_EENSY_INS5_IJNSA_ILi32EEESC_EEENS5_IJSD_SG_EEEEEEEESK_SL_SK_SL_NS1J_6fusion15FusionCallbacksIS1N_NS1V_17LinearCombinationISK_fSK_fLNS_15FloatRoundStyleE2EEES1O_S1U_JEEENS4_5SM1004TMEM4LOAD26SM100_TMEM_LOAD_32dp32b32xENS4_13SM90_TMA_LOADENS17_INS18_ILi1ELi4ELi3EEES1B_NSY_INS5_IJS1C_S1Q_EEENS5_IJS1Q_SD_EEEEEEENS4_39AutoVectorizingCopyWithAssumedAlignmentILi128EEENS4_14SM90_TMA_STOREES2A_S2C_S2C_EEEvvEEEEvNT_6ParamsE) ;  /* 0xffffff4402b87950 */ /* 0x000fea0003c3ffff */
        .weak           $__internal_1_$__cuda_sm10x_tcgen05_guardrail_trap_phase_invalid_during_alloc
        .type           $__internal_1_$__cuda_sm10x_tcgen05_guardrail_trap_phase_invalid_during_alloc,@function
        .size           $__internal_1_$__cuda_sm10x_tcgen05_guardrail_trap_phase_invalid_during_alloc,($__internal_2_$__cuda_sm10x_tcgen05_guardrail_trap_unallocated_columns_being_dealloced - $__internal_1_$__cuda_sm10x_tcgen05_guardrail_trap_phase_invalid_during_alloc)
$__internal_1_$__cuda_sm10x_tcgen05_guardrail_trap_phase_invalid_during_alloc:
[----:B------:R-:W-:Y:S05]  /*b920*/  BPT.TRAP 0x1 ;  /* 0x000000040000795c */ /* 0x000fea0000300000 */
[----:B------:R-:W-:-:S04]  /*b930*/  MOV R5, 0x0 ;  /* 0x0000000000057802 */ /* 0x000fc80000000f00 */
[----:B------:R-:W-:Y:S05]  /*b940*/  RET.REL.NODEC R4 `(_ZN7cutlass13device_kernelINS_4gemm6kernel13GemmUniversalIN4cute5tupleIJiiiiEEENS1_10collective13CollectiveMmaINS1_35MainloopSm100TmaUmmaWarpSpecializedILi16ELi2ELi4ENS5_IJNS4_1CILi4EEENSA_ILi2EEENSA_ILi1EEEEEEEENS5_IJNSA_ILi128EEENSA_ILi256EEENSA_ILi64EEEEEENS_12float_e5m2_tENS5_IJlSD_lEEESK_SL_NS4_8TiledMMAINS4_8MMA_AtomIJNS4_10MMA_TraitsINS4_25SM100_MMA_F8F6F4_2x1SM_SSEJSK_SK_fSG_SH_NS4_17integral_constantINS4_4UMMA5MajorELSS_0EEEST_NSQ_INSR_7ScaleInELSU_0EEESV_EEEEEENS4_6LayoutINS5_IJSD_SD_SD_EEENS5_IJNSA_ILi0EEES10_S10_EEEEENS5_IJNS4_10UnderscoreES13_S13_EEEEENS4_28SM100_TMA_2SM_LOAD_MULTICASTENS4_14ComposedLayoutINS4_7SwizzleILi2ELi4ELi3EEENS4_18smem_ptr_flag_bitsILi8EEENSY_INS5_IJNSA_ILi8EEESI_EEENS5_IJSI_SD_EEEEEEEvNS4_8identityES16_S1G_vS1H_EENS_8epilogue10collective18CollectiveEpilogueINS1J_23Sm100TmaWarpSpecializedILi4ELi2ELi32ELb0ELb0EEEJNS5_IJSI_SH_SI_EEENS5_IJNSY_ISI_SD_EENSY_INS5_IJNSA_ILi32EEESC_EEENS5_IJSD_SG_EEEEEEEESK_SL_SK_SL_NS1J_6fusion15FusionCallbacksIS1N_NS1V_17LinearCombinationISK_fSK_fLNS_15FloatRoundStyleE2EEES1O_S1U_JEEENS4_5SM1004TMEM4LOAD26SM100_TMEM_LOAD_32dp32b32xENS4_13SM90_TMA_LOADENS17_INS18_ILi1ELi4ELi3EEES1B_NSY_INS5_IJS1C_S1Q_EEENS5_IJS1Q_SD_EEEEEEENS4_39AutoVectorizingCopyWithAssumedAlignmentILi128EEENS4_14SM90_TMA_STOREES2A_S2C_S2C_EEEvvEEEEvNT_6ParamsE) ;  /* 0xffffff4404ac7950 */ /* 0x000fea0003c3ffff */
        .weak           $__internal_2_$__cuda_sm10x_tcgen05_guardrail_trap_unallocated_columns_being_dealloced
        .type           $__internal_2_$__cuda_sm10x_tcgen05_guardrail_trap_unallocated_columns_being_dealloced,@function
        .size           $__internal_2_$__cuda_sm10x_tcgen05_guardrail_trap_unallocated_columns_being_dealloced,(.L_x_228 - $__internal_2_$__cuda_sm10x_tcgen05_guardrail_trap_unallocated_columns_being_dealloced)
$__internal_2_$__cuda_sm10x_tcgen05_guardrail_trap_unallocated_columns_being_dealloced:
[----:B------:R-:W-:Y:S05]  /*b950*/  BPT.TRAP 0x1 ;  /* 0x000000040000795c */ /* 0x000fea0000300000 */
[----:B------:R-:W-:-:S04]  /*b960*/  HFMA2 R3, -RZ, RZ, 0, 0 ;  /* 0x00000000ff037431 */ /* 0x000fc800000001ff */
[----:B------:R-:W-:Y:S05]  /*b970*/  RET.REL.NODEC R2 `(_ZN7cutlass13device_kernelINS_4gemm6kernel13GemmUniversalIN4cute5tupleIJiiiiEEENS1_10collective13CollectiveMmaINS1_35MainloopSm100TmaUmmaWarpSpecializedILi16ELi2ELi4ENS5_IJNS4_1CILi4EEENSA_ILi2EEENSA_ILi1EEEEEEEENS5_IJNSA_ILi128EEENSA_ILi256EEENSA_ILi64EEEEEENS_12float_e5m2_tENS5_IJlSD_lEEESK_SL_NS4_8TiledMMAINS4_8MMA_AtomIJNS4_10MMA_TraitsINS4_25SM100_MMA_F8F6F4_2x1SM_SSEJSK_SK_fSG_SH_NS4_17integral_constantINS4_4UMMA5MajorELSS_0EEEST_NSQ_INSR_7ScaleInELSU_0EEESV_EEEEEENS4_6LayoutINS5_IJSD_SD_SD_EEENS5_IJNSA_ILi0EEES10_S10_EEEEENS5_IJNS4_10UnderscoreES13_S13_EEEEENS4_28SM100_TMA_2SM_LOAD_MULTICASTENS4_14ComposedLayoutINS4_7SwizzleILi2ELi4ELi3EEENS4_18smem_ptr_flag_bitsILi8EEENSY_INS5_IJNSA_ILi8EEESI_EEENS5_IJSI_SD_EEEEEEEvNS4_8identityES16_S1G_vS1H_EENS_8epilogue10collective18CollectiveEpilogueINS1J_23Sm100TmaWarpSpecializedILi4ELi2ELi32ELb0ELb0EEEJNS5_IJSI_SH_SI_EEENS5_IJNSY_ISI_SD_EENSY_INS5_IJNSA_ILi32EEESC_EEENS5_IJSD_SG_EEEEEEEESK_SL_SK_SL_NS1J_6fusion15FusionCallbacksIS1N_NS1V_17LinearCombinationISK_fSK_fLNS_15FloatRoundStyleE2EEES1O_S1U_JEEENS4_5SM1004TMEM4LOAD26SM100_TMEM_LOAD_32dp32b32xENS4_13SM90_TMA_LOADENS17_INS18_ILi1ELi4ELi3EEES1B_NSY_INS5_IJS1C_S1Q_EEENS5_IJS1Q_SD_EEEEEEENS4_39AutoVectorizingCopyWithAssumedAlignmentILi128EEENS4_14SM90_TMA_STOREES2A_S2C_S2C_EEEvvEEEEvNT_6ParamsE) ;  /* 0xffffff4402a07950 */ /* 0x000fea0003c3ffff */
.L_x_227:
[----:B------:R-:W-:-:S00]  /*b980*/  BRA `(.L_x_227) ;  /* 0xfffffffc00fc7947 */ /* 0x000fc0000383ffff */
[----:B------:R-:W-:-:S00]  /*b990*/  NOP ;  /* 0x0000000000007918 */ /* 0x000fc00000000000 */
        /* <DEDUP_REMOVED lines=14> */
.L_x_228:


//--------------------- .nv.global.init           --------------------------
	.section	.nv.global.init,"aw",@progbits
.nv.global.init:
	.type		$str$27,@object
	.size		$str$27,($str$28 - $str$27)
$str$27:
        /*0000*/ 	.byte	0x28, 0x61, 0x64, 0x64, 0x72, 0x65, 0x73, 0x73, 0x20, 0x26, 0x20, 0x6d, 0x61, 0x73, 0x6b, 0x29
        /*0010*/ 	.byte	0x20, 0x3d, 0x3d, 0x20, 0x30, 0x00
	.type		$str$28,@object
	.size		$str$28,($str$26 - $str$28)
$str$28:
        /*0016*/ 	.byte	0x2f, 0x74, 0x6d, 0x70, 0x2f, 0x63, 0x75, 0x74, 0x6c, 0x61, 0x73, 0x73, 0x5f, 0x73, 0x77, 0x65
        /*0026*/ 	.byte	0x65, 0x70, 0x5f, 0x73, 0x72, 0x63, 0x2f, 0x69, 0x6e, 0x63, 0x6c, 0x75, 0x64, 0x65, 0x2f, 0x63
        /*0036*/ 	.byte	0x75, 0x74, 0x65, 0x2f, 0x70, 0x6f, 0x69, 0x6e, 0x74, 0x65, 0x72, 0x5f, 0x66, 0x6c, 0x61, 0x67
        /*0046*/ 	.byte	0x67, 0x65, 0x64, 0x2e, 0x68, 0x70, 0x70, 0x00
	.type		$str$26,@object
	.size		$str$26,($str$25 - $str$26)
$str$26:
        /*004e*/ 	.byte	0x2f, 0x74, 0x6d, 0x70, 0x2f, 0x63, 0x75, 0x74, 0x6c, 0x61, 0x73, 0x73, 0x5f, 0x73, 0x77, 0x65
        /*005e*/ 	.byte	0x65, 0x70, 0x5f, 0x73, 0x72, 0x63, 0x2f, 0x69, 0x6e, 0x63, 0x6c, 0x75, 0x64, 0x65, 0x2f, 0x63
        /*006e*/ 	.byte	0x75, 0x74, 0x65, 0x2f, 0x61, 0x74, 0x6f, 0x6d, 0x2f, 0x63, 0x6f, 0x70, 0x79, 0x5f, 0x74, 0x72
        /*007e*/ 	.byte	0x61, 0x69, 0x74, 0x73, 0x5f, 0x73, 0x6d, 0x31, 0x30, 0x30, 0x2e, 0x68, 0x70, 0x70, 0x00
	.type		$str$25,@object
	.size		$str$25,(__unnamed_1 - $str$25)
$str$25:
        /*008d*/ 	.byte	0x28, 0x28, 0x75, 0x69, 0x6e, 0x74, 0x33, 0x32, 0x5f, 0x74, 0x28, 0x74, 0x68, 0x72, 0x65, 0x61
        /*009d*/ 	.byte	0x64, 0x49, 0x64, 0x78, 0x2e, 0x78, 0x29, 0x20, 0x2f, 0x20, 0x33, 0x32, 0x29, 0x20, 0x25, 0x20
        /*00ad*/ 	.byte	0x34, 0x29, 0x20, 0x3d, 0x3d, 0x20, 0x28, 0x28, 0x28, 0x74, 0x6d, 0x65, 0x6d, 0x5f, 0x61, 0x64
        /*00bd*/ 	.byte	0x64, 0x72, 0x20, 0x3e, 0x3e, 0x20, 0x31, 0x36, 0x29, 0x20, 0x2f, 0x20, 0x33, 0x32, 0x29, 0x20
        /*00cd*/ 	.byte	0x25, 0x20, 0x34, 0x29, 0x00
	.type		__unnamed_1,@object
	.size		__unnamed_1,(__unnamed_2 - __unnamed_1)
__unnamed_1:
        /*00d2*/ 	.byte	0x61, 0x75, 0x74, 0x6f, 0x20, 0x63, 0x75, 0x74, 0x65, 0x3a, 0x3a, 0x61, 0x73, 0x5f, 0x70, 0x6f
        /* <DEDUP_REMOVED lines=24> */
        /*0262*/ 	.byte	0x3a, 0x3a, 0x43, 0x3c, 0x34, 0x30, 0x39, 0x36, 0x3e, 0x3e, 0x3e, 0x3e, 0x5d, 0x00
	.type		__unnamed_2,@object
	.size		__unnamed_2,(__unnamed_3 - __unnamed_2)
__unnamed_2:
        /* <DEDUP_REMOVED lines=26> */
	.type		__unnamed_3,@object
	.size		__unnamed_3,(.L_3 - __unnamed_3)
__unnamed_3:
        /* <DEDUP_REMOVED lines=40> */
        /*068e*/ 	.byte	0x74, 0x65, 0x3a, 0x3a, 0x43, 0x3c, 0x30, 0x3e, 0x3e, 0x3e, 0x3e, 0x5d, 0x00
.L_3:


//--------------------- .nv.shared._ZN7cutlass13device_kernelINS_4gemm6kernel13GemmUniversalIN4cute5tupleIJiiiiEEENS1_10collective13CollectiveMmaINS1_35MainloopSm100TmaUmmaWarpSpecializedILi16ELi2ELi4ENS5_IJNS4_1CILi4EEENSA_ILi2EEENSA_ILi1EEEEEEEENS5_IJNSA_ILi128EEENSA_ILi256EEENSA_ILi64EEEEEENS_12float_e5m2_tENS5_IJlSD_lEEESK_SL_NS4_8TiledMMAINS4_8MMA_AtomIJNS4_10MMA_TraitsINS4_25SM100_MMA_F8F6F4_2x1SM_SSEJSK_SK_fSG_SH_NS4_17integral_constantINS4_4UMMA5MajorELSS_0EEEST_NSQ_INSR_7ScaleInELSU_0EEESV_EEEEEENS4_6LayoutINS5_IJSD_SD_SD_EEENS5_IJNSA_ILi0EEES10_S10_EEEEENS5_IJNS4_10UnderscoreES13_S13_EEEEENS4_28SM100_TMA_2SM_LOAD_MULTICASTENS4_14ComposedLayoutINS4_7SwizzleILi2ELi4ELi3EEENS4_18smem_ptr_flag_bitsILi8EEENSY_INS5_IJNSA_ILi8EEESI_EEENS5_IJSI_SD_EEEEEEEvNS4_8identityES16_S1G_vS1H_EENS_8epilogue10collective18CollectiveEpilogueINS1J_23Sm100TmaWarpSpecializedILi4ELi2ELi32ELb0ELb0EEEJNS5_IJSI_SH_SI_EEENS5_IJNSY_ISI_SD_EENSY_INS5_IJNSA_ILi32EEESC_EEENS5_IJSD_SG_EEEEEEEESK_SL_SK_SL_NS1J_6fusion15FusionCallbacksIS1N_NS1V_17LinearCombinationISK_fSK_fLNS_15FloatRoundStyleE2EEES1O_S1U_JEEENS4_5SM1004TMEM4LOAD26SM100_TMEM_LOAD_32dp32b32xENS4_13SM90_TMA_LOADENS17_INS18_ILi1ELi4ELi3EEES1B_NSY_INS5_IJS1C_S1Q_EEENS5_IJS1Q_SD_EEEEEEENS4_39AutoVectorizingCopyWithAssumedAlignmentILi128EEENS4_14SM90_TMA_STOREES2A_S2C_S2C_EEEvvEEEEvNT_6ParamsE --------------------------
	.section	.nv.shared._ZN7cutlass13device_kernelINS_4gemm6kernel13GemmUniversalIN4cute5tupleIJiiiiEEENS1_10collective13CollectiveMmaINS1_35MainloopSm100TmaUmmaWarpSpecializedILi16ELi2ELi4ENS5_IJNS4_1CILi4EEENSA_ILi2EEENSA_ILi1EEEEEEEENS5_IJNSA_ILi128EEENSA_ILi256EEENSA_ILi64EEEEEENS_12float_e5m2_tENS5_IJlSD_lEEESK_SL_NS4_8TiledMMAINS4_8MMA_AtomIJNS4_10MMA_TraitsINS4_25SM100_MMA_F8F6F4_2x1SM_SSEJSK_SK_fSG_SH_NS4_17integral_constantINS4_4UMMA5MajorELSS_0EEEST_NSQ_INSR_7ScaleInELSU_0EEESV_EEEEEENS4_6LayoutINS5_IJSD_SD_SD_EEENS5_IJNSA_ILi0EEES10_S10_EEEEENS5_IJNS4_10UnderscoreES13_S13_EEEEENS4_28SM100_TMA_2SM_LOAD_MULTICASTENS4_14ComposedLayoutINS4_7SwizzleILi2ELi4ELi3EEENS4_18smem_ptr_flag_bitsILi8EEENSY_INS5_IJNSA_ILi8EEESI_EEENS5_IJSI_SD_EEEEEEEvNS4_8identityES16_S1G_vS1H_EENS_8epilogue10collective18CollectiveEpilogueINS1J_23Sm100TmaWarpSpecializedILi4ELi2ELi32ELb0ELb0EEEJNS5_IJSI_SH_SI_EEENS5_IJNSY_ISI_SD_EENSY_INS5_IJNSA_ILi32EEESC_EEENS5_IJSD_SG_EEEEEEEESK_SL_SK_SL_NS1J_6fusion15FusionCallbacksIS1N_NS1V_17LinearCombinationISK_fSK_fLNS_15FloatRoundStyleE2EEES1O_S1U_JEEENS4_5SM1004TMEM4LOAD26SM100_TMEM_LOAD_32dp32b32xENS4_13SM90_TMA_LOADENS17_INS18_ILi1ELi4ELi3EEES1B_NSY_INS5_IJS1C_S1Q_EEENS5_IJS1Q_SD_EEEEEEENS4_39AutoVectorizingCopyWithAssumedAlignmentILi128EEENS4_14SM90_TMA_STOREES2A_S2C_S2C_EEEvvEEEEvNT_6ParamsE,"aw",@nobits
	.sectionflags	@""
	.align	16
	.zero		1024


//--------------------- .nv.shared.reserved.0     --------------------------
	.section	.nv.shared.reserved.0,"aw",@nobits
	.weak		__nv_reservedSMEM_offset_0_alias
	.size		__nv_reservedSMEM_offset_0_alias, 0, 64
	.other		__nv_reservedSMEM_offset_0_alias,@"STO_CUDA_RESERVED_SHARED STV_DEFAULT"
__nv_reservedSMEM_offset_0_alias:
	.zero		0
.nv.shared.reserved.0:
	.zero		64
	.weak		__nv_reservedSMEM_tcgen05_partition
	.type		__nv_reservedSMEM_tcgen05_partition,@object
	.size		__nv_reservedSMEM_tcgen05_partition,(.L_0 - __nv_reservedSMEM_tcgen05_partition)
__nv_reservedSMEM_tcgen05_partition:
	.zero		32
.L_0:


//--------------------- .nv.global                --------------------------
	.section	.nv.global,"aw",@nobits
.nv.global:
	.type		_ZN40_INTERNAL_fea619b2_4_k_cu_7da2b0b5_185914cute1_E,@object
	.size		_ZN40_INTERNAL_fea619b2_4_k_cu_7da2b0b5_185914cute1_E,(_ZN40_INTERNAL_fea619b2_4_k_cu_7da2b0b5_185914cuda3std3__45__cpo6cbeginE - _ZN40_INTERNAL_fea619b2_4_k_cu_7da2b0b5_185914cute1_E)
_ZN40_INTERNAL_fea619b2_4_k_cu_7da2b0b5_185914cute1_E:
	.zero		1
	.type		_ZN40_INTERNAL_fea619b2_4_k_cu_7da2b0b5_185914cuda3std3__45__cpo6cbeginE,@object
	.size		_ZN40_INTERNAL_fea619b2_4_k_cu_7da2b0b5_185914cuda3std3__45__cpo6cbeginE,(_ZN40_INTERNAL_fea619b2_4_k_cu_7da2b0b5_185914cuda3std3__48in_placeE - _ZN40_INTERNAL_fea619b2_4_k_cu_7da2b0b5_185914cuda3std3__45__cpo6cbeginE)
_ZN40_INTERNAL_fea619b2_4_k_cu_7da2b0b5_185914cuda3std3__45__cpo6cbeginE:
	.zero		1
	.type		_ZN40_INTERNAL_fea619b2_4_k_cu_7da2b0b5_185914cuda3std3__48in_placeE,@object
	.size		_ZN40_INTERNAL_fea619b2_4_k_cu_7da2b0b5_185914cuda3std3__48in_placeE,(_ZN40_INTERNAL_fea619b2_4_k_cu_7da2b0b5_185914cuda3std6ranges3__45__cpo9iter_moveE - _ZN40_INTERNAL_fea619b2_4_k_cu_7da2b0b5_185914cuda3std3__48in_placeE)
_ZN40_INTERNAL_fea619b2_4_k_cu_7da2b0b5_185914cuda3std3__48in_placeE:
	.zero		1
	.type		_ZN40_INTERNAL_fea619b2_4_k_cu_7da2b0b5_185914cuda3std6ranges3__45__cpo9iter_moveE,@object
	.size		_ZN40_INTERNAL_fea619b2_4_k_cu_7da2b0b5_185914cuda3std6ranges3__45__cpo9iter_moveE,(_ZN40_INTERNAL_fea619b2_4_k_cu_7da2b0b5_185914cuda3std3__45__cpo5beginE - _ZN40_INTERNAL_fea619b2_4_k_cu_7da2b0b5_185914cuda3std6ranges3__45__cpo9iter_moveE)
_ZN40_INTERNAL_fea619b2_4_k_cu_7da2b0b5_185914cuda3std6ranges3__45__cpo9iter_moveE:
	.zero		1
	.type		_ZN40_INTERNAL_fea619b2_4_k_cu_7da2b0b5_185914cuda3std3__45__cpo5beginE,@object
	.size		_ZN40_INTERNAL_fea619b2_4_k_cu_7da2b0b5_185914cuda3std3__45__cpo5beginE,(_ZN40_INTERNAL_fea619b2_4_k_cu_7da2b0b5_185914cuda3std3__442_GLOBAL__N__fea619b2_4_k_cu_7da2b0b5_185916ignoreE - _ZN40_INTERNAL_fea619b2_4_k_cu_7da2b0b5_185914cuda3std3__45__cpo5beginE)
_ZN40_INTERNAL_fea619b2_4_k_cu_7da2b0b5_185914cuda3std3__45__cpo5beginE:
	.zero		1
	.type		_ZN40_INTERNAL_fea619b2_4_k_cu_7da2b0b5_185914cuda3std3__442_GLOBAL__N__fea619b2_4_k_cu_7da2b0b5_185916ignoreE,@object
	.size		_ZN40_INTERNAL_fea619b2_4_k_cu_7da2b0b5_185914cuda3std3__442_GLOBAL__N__fea619b2_4_k_cu_7da2b0b5_185916ignoreE,(_ZN40_INTERNAL_fea619b2_4_k_cu_7da2b0b5_185914cute7productE - _ZN40_INTERNAL_fea619b2_4_k_cu_7da2b0b5_185914cuda3std3__442_GLOBAL__N__fea619b2_4_k_cu_7da2b0b5_185916ignoreE)
_ZN40_INTERNAL_fea619b2_4_k_cu_7da2b0b5_185914cuda3std3__442_GLOBAL__N__fea619b2_4_k_cu_7da2b0b5_185916ignoreE:
	.zero		1
	.type		_ZN40_INTERNAL_fea619b2_4_k_cu_7da2b0b5_185914cute7productE,@object
	.size		_ZN40_INTERNAL_fea619b2_4_k_cu_7da2b0b5_185914cute7productE,(_ZN40_INTERNAL_fea619b2_4_k_cu_7da2b0b5_185914cuda3std3__45__cpo3endE - _ZN40_INTERNAL_fea619b2_4_k_cu_7da2b0b5_185914cute7productE)
_ZN40_INTERNAL_fea619b2_4_k_cu_7da2b0b5_185914cute7productE:
	.zero		1
	.type		_ZN40_INTERNAL_fea619b2_4_k_cu_7da2b0b5_185914cuda3std3__45__cpo3endE,@object
	.size		_ZN40_INTERNAL_fea619b2_4_k_cu_7da2b0b5_185914cuda3std3__45__cpo3endE,(_ZN40_INTERNAL_fea619b2_4_k_cu_7da2b0b5_185914cuda3std3__419piecewise_constructE - _ZN40_INTERNAL_fea619b2_4_k_cu_7da2b0b5_185914cuda3std3__45__cpo3endE)
_ZN40_INTERNAL_fea619b2_4_k_cu_7da2b0b5_185914cuda3std3__45__cpo3endE:
	.zero		1
	.type		_ZN40_INTERNAL_fea619b2_4_k_cu_7da2b0b5_185914cuda3std3__419piecewise_constructE,@object
	.size		_ZN40_INTERNAL_fea619b2_4_k_cu_7da2b0b5_185914cuda3std3__419piecewise_constructE,(_ZN40_INTERNAL_fea619b2_4_k_cu_7da2b0b5_185914cuda3std3__45__cpo4cendE - _ZN40_INTERNAL_fea619b2_4_k_cu_7da2b0b5_185914cuda3std3__419piecewise_constructE)
_ZN40_INTERNAL_fea619b2_4_k_cu_7da2b0b5_185914cuda3std3__419piecewise_constructE:
	.zero		1
	.type		_ZN40_INTERNAL_fea619b2_4_k_cu_7da2b0b5_185914cuda3std3__45__cpo4cendE,@object
	.size		_ZN40_INTERNAL_fea619b2_4_k_cu_7da2b0b5_185914cuda3std3__45__cpo4cendE,(_ZN40_INTERNAL_fea619b2_4_k_cu_7da2b0b5_185914cuda3std6ranges3__45__cpo4swapE - _ZN40_INTERNAL_fea619b2_4_k_cu_7da2b0b5_185914cuda3std3__45__cpo4cendE)
_ZN40_INTERNAL_fea619b2_4_k_cu_7da2b0b5_185914cuda3std3__45__cpo4cendE:
	.zero		1
	.type		_ZN40_INTERNAL_fea619b2_4_k_cu_7da2b0b5_185914cuda3std6ranges3__45__cpo4swapE,@object
	.size		_ZN40_INTERNAL_fea619b2_4_k_cu_7da2b0b5_185914cuda3std6ranges3__45__cpo4swapE,(.L_11 - _ZN40_INTERNAL_fea619b2_4_k_cu_7da2b0b5_185914cuda3std6ranges3__45__cpo4swapE)
_ZN40_INTERNAL_fea619b2_4_k_cu_7da2b0b5_185914cuda3std6ranges3__45__cpo4swapE:
	.zero		1
.L_11:


//--------------------- .nv.constant0._ZN7cutlass13device_kernelINS_4gemm6kernel13GemmUniversalIN4cute5tupleIJiiiiEEENS1_10collective13CollectiveMmaINS1_35MainloopSm100TmaUmmaWarpSpecializedILi16ELi2ELi4ENS5_IJNS4_1CILi4EEENSA_ILi2EEENSA_ILi1EEEEEEEENS5_IJNSA_ILi128EEENSA_ILi256EEENSA_ILi64EEEEEENS_12float_e5m2_tENS5_IJlSD_lEEESK_SL_NS4_8TiledMMAINS4_8MMA_AtomIJNS4_10MMA_TraitsINS4_25SM100_MMA_F8F6F4_2x1SM_SSEJSK_SK_fSG_SH_NS4_17integral_constantINS4_4UMMA5MajorELSS_0EEEST_NSQ_INSR_7ScaleInELSU_0EEESV_EEEEEENS4_6LayoutINS5_IJSD_SD_SD_EEENS5_IJNSA_ILi0EEES10_S10_EEEEENS5_IJNS4_10UnderscoreES13_S13_EEEEENS4_28SM100_TMA_2SM_LOAD_MULTICASTENS4_14ComposedLayoutINS4_7SwizzleILi2ELi4ELi3EEENS4_18smem_ptr_flag_bitsILi8EEENSY_INS5_IJNSA_ILi8EEESI_EEENS5_IJSI_SD_EEEEEEEvNS4_8identityES16_S1G_vS1H_EENS_8epilogue10collective18CollectiveEpilogueINS1J_23Sm100TmaWarpSpecializedILi4ELi2ELi32ELb0ELb0EEEJNS5_IJSI_SH_SI_EEENS5_IJNSY_ISI_SD_EENSY_INS5_IJNSA_ILi32EEESC_EEENS5_IJSD_SG_EEEEEEEESK_SL_SK_SL_NS1J_6fusion15FusionCallbacksIS1N_NS1V_17LinearCombinationISK_fSK_fLNS_15FloatRoundStyleE2EEES1O_S1U_JEEENS4_5SM1004TMEM4LOAD26SM100_TMEM_LOAD_32dp32b32xENS4_13SM90_TMA_LOADENS17_INS18_ILi1ELi4ELi3EEES1B_NSY_INS5_IJS1C_S1Q_EEENS5_IJS1Q_SD_EEEEEEENS4_39AutoVectorizingCopyWithAssumedAlignmentILi128EEENS4_14SM90_TMA_STOREES2A_S2C_S2C_EEEvvEEEEvNT_6ParamsE --------------------------
	.section	.nv.constant0._ZN7cutlass13device_kernelINS_4gemm6kernel13GemmUniversalIN4cute5tupleIJiiiiEEENS1_10collective13CollectiveMmaINS1_35MainloopSm100TmaUmmaWarpSpecializedILi16ELi2ELi4ENS5_IJNS4_1CILi4EEENSA_ILi2EEENSA_ILi1EEEEEEEENS5_IJNSA_ILi128EEENSA_ILi256EEENSA_ILi64EEEEEENS_12float_e5m2_tENS5_IJlSD_lEEESK_SL_NS4_8TiledMMAINS4_8MMA_AtomIJNS4_10MMA_TraitsINS4_25SM100_MMA_F8F6F4_2x1SM_SSEJSK_SK_fSG_SH_NS4_17integral_constantINS4_4UMMA5MajorELSS_0EEEST_NSQ_INSR_7ScaleInELSU_0EEESV_EEEEEENS4_6LayoutINS5_IJSD_SD_SD_EEENS5_IJNSA_ILi0EEES10_S10_EEEEENS5_IJNS4_10UnderscoreES13_S13_EEEEENS4_28SM100_TMA_2SM_LOAD_MULTICASTENS4_14ComposedLayoutINS4_7SwizzleILi2ELi4ELi3EEENS4_18smem_ptr_flag_bitsILi8EEENSY_INS5_IJNSA_ILi8EEESI_EEENS5_IJSI_SD_EEEEEEEvNS4_8identityES16_S1G_vS1H_EENS_8epilogue10collective18CollectiveEpilogueINS1J_23Sm100TmaWarpSpecializedILi4ELi2ELi32ELb0ELb0EEEJNS5_IJSI_SH_SI_EEENS5_IJNSY_ISI_SD_EENSY_INS5_IJNSA_ILi32EEESC_EEENS5_IJSD_SG_EEEEEEEESK_SL_SK_SL_NS1J_6fusion15FusionCallbacksIS1N_NS1V_17LinearCombinationISK_fSK_fLNS_15FloatRoundStyleE2EEES1O_S1U_JEEENS4_5SM1004TMEM4LOAD26SM100_TMEM_LOAD_32dp32b32xENS4_13SM90_TMA_LOADENS17_INS18_ILi1ELi4ELi3EEES1B_NSY_INS5_IJS1C_S1Q_EEENS5_IJS1Q_SD_EEEEEEENS4_39AutoVectorizingCopyWithAssumedAlignmentILi128EEENS4_14SM90_TMA_STOREES2A_S2C_S2C_EEEvvEEEEvNT_6ParamsE,"a",@progbits
	.sectionflags	@""
	.align	4
.nv.constant0._ZN7cutlass13device_kernelINS_4gemm6kernel13GemmUniversalIN4cute5tupleIJiiiiEEENS1_10collective13CollectiveMmaINS1_35MainloopSm100TmaUmmaWarpSpecializedILi16ELi2ELi4ENS5_IJNS4_1CILi4EEENSA_ILi2EEENSA_ILi1EEEEEEEENS5_IJNSA_ILi128EEENSA_ILi256EEENSA_ILi64EEEEEENS_12float_e5m2_tENS5_IJlSD_lEEESK_SL_NS4_8TiledMMAINS4_8MMA_AtomIJNS4_10MMA_TraitsINS4_25SM100_MMA_F8F6F4_2x1SM_SSEJSK_SK_fSG_SH_NS4_17integral_constantINS4_4UMMA5MajorELSS_0EEEST_NSQ_INSR_7ScaleInELSU_0EEESV_EEEEEENS4_6LayoutINS5_IJSD_SD_SD_EEENS5_IJNSA_ILi0EEES10_S10_EEEEENS5_IJNS4_10UnderscoreES13_S13_EEEEENS4_28SM100_TMA_2SM_LOAD_MULTICASTENS4_14ComposedLayoutINS4_7SwizzleILi2ELi4ELi3EEENS4_18smem_ptr_flag_bitsILi8EEENSY_INS5_IJNSA_ILi8EEESI_EEENS5_IJSI_SD_EEEEEEEvNS4_8identityES16_S1G_vS1H_EENS_8epilogue10collective18CollectiveEpilogueINS1J_23Sm100TmaWarpSpecializedILi4ELi2ELi32ELb0ELb0EEEJNS5_IJSI_SH_SI_EEENS5_IJNSY_ISI_SD_EENSY_INS5_IJNSA_ILi32EEESC_EEENS5_IJSD_SG_EEEEEEEESK_SL_SK_SL_NS1J_6fusion15FusionCallbacksIS1N_NS1V_17LinearCombinationISK_fSK_fLNS_15FloatRoundStyleE2EEES1O_S1U_JEEENS4_5SM1004TMEM4LOAD26SM100_TMEM_LOAD_32dp32b32xENS4_13SM90_TMA_LOADENS17_INS18_ILi1ELi4ELi3EEES1B_NSY_INS5_IJS1C_S1Q_EEENS5_IJS1Q_SD_EEEEEEENS4_39AutoVectorizingCopyWithAssumedAlignmentILi128EEENS4_14SM90_TMA_STOREES2A_S2C_S2C_EEEvvEEEEvNT_6ParamsE:
	.zero		2944


//--------------------- SYMBOLS --------------------------

	.type		.nv.reservedSmem.offset0,@object
	.size		.nv.reservedSmem.offset0,0x4
	.type		.nv.reservedSmem.cap,@object
	.size		.nv.reservedSmem.cap,0x4
	.type		__assertfail,@function
